//
// Generated by NVIDIA NVVM Compiler
//
// Compiler Build ID: CL-36424714
// Cuda compilation tools, release 13.0, V13.0.88
// Based on NVVM 20.0.0
//

.version 9.0
.target sm_100
.address_size 64

	// .globl	_Z12vertexShaderPiS_P6float3S_
.extern .func  (.param .b64 func_retval0) malloc
(
	.param .b64 malloc_param_0
)
;
.extern .func free
(
	.param .b64 free_param_0
)
;
.global .align 1 .b8 _ZN34_INTERNAL_50a5a0d8_4_k_cu_21201e0f4cuda3std3__45__cpo5beginE[1];
.global .align 1 .b8 _ZN34_INTERNAL_50a5a0d8_4_k_cu_21201e0f4cuda3std3__45__cpo3endE[1];
.global .align 1 .b8 _ZN34_INTERNAL_50a5a0d8_4_k_cu_21201e0f4cuda3std3__45__cpo6cbeginE[1];
.global .align 1 .b8 _ZN34_INTERNAL_50a5a0d8_4_k_cu_21201e0f4cuda3std3__45__cpo4cendE[1];
.global .align 1 .b8 _ZN34_INTERNAL_50a5a0d8_4_k_cu_21201e0f4cuda3std3__45__cpo6rbeginE[1];
.global .align 1 .b8 _ZN34_INTERNAL_50a5a0d8_4_k_cu_21201e0f4cuda3std3__45__cpo4rendE[1];
.global .align 1 .b8 _ZN34_INTERNAL_50a5a0d8_4_k_cu_21201e0f4cuda3std3__45__cpo7crbeginE[1];
.global .align 1 .b8 _ZN34_INTERNAL_50a5a0d8_4_k_cu_21201e0f4cuda3std3__45__cpo5crendE[1];
.global .align 1 .b8 _ZN34_INTERNAL_50a5a0d8_4_k_cu_21201e0f4cuda3std3__436_GLOBAL__N__50a5a0d8_4_k_cu_21201e0f6ignoreE[1];
.global .align 1 .b8 _ZN34_INTERNAL_50a5a0d8_4_k_cu_21201e0f4cuda3std3__419piecewise_constructE[1];
.global .align 1 .b8 _ZN34_INTERNAL_50a5a0d8_4_k_cu_21201e0f4cuda3std3__48in_placeE[1];
.global .align 1 .b8 _ZN34_INTERNAL_50a5a0d8_4_k_cu_21201e0f4cuda3std3__420unreachable_sentinelE[1];
.global .align 1 .b8 _ZN34_INTERNAL_50a5a0d8_4_k_cu_21201e0f4cuda3std3__47nulloptE[1];
.global .align 1 .b8 _ZN34_INTERNAL_50a5a0d8_4_k_cu_21201e0f4cuda3std3__48unexpectE[1];
.global .align 1 .b8 _ZN34_INTERNAL_50a5a0d8_4_k_cu_21201e0f4cuda3std6ranges3__45__cpo4swapE[1];
.global .align 1 .b8 _ZN34_INTERNAL_50a5a0d8_4_k_cu_21201e0f4cuda3std6ranges3__45__cpo9iter_moveE[1];
.global .align 1 .b8 _ZN34_INTERNAL_50a5a0d8_4_k_cu_21201e0f4cuda3std6ranges3__45__cpo5beginE[1];
.global .align 1 .b8 _ZN34_INTERNAL_50a5a0d8_4_k_cu_21201e0f4cuda3std6ranges3__45__cpo3endE[1];
.global .align 1 .b8 _ZN34_INTERNAL_50a5a0d8_4_k_cu_21201e0f4cuda3std6ranges3__45__cpo6cbeginE[1];
.global .align 1 .b8 _ZN34_INTERNAL_50a5a0d8_4_k_cu_21201e0f4cuda3std6ranges3__45__cpo4cendE[1];
.global .align 1 .b8 _ZN34_INTERNAL_50a5a0d8_4_k_cu_21201e0f4cuda3std6ranges3__45__cpo7advanceE[1];
.global .align 1 .b8 _ZN34_INTERNAL_50a5a0d8_4_k_cu_21201e0f4cuda3std6ranges3__45__cpo9iter_swapE[1];
.global .align 1 .b8 _ZN34_INTERNAL_50a5a0d8_4_k_cu_21201e0f4cuda3std6ranges3__45__cpo4nextE[1];
.global .align 1 .b8 _ZN34_INTERNAL_50a5a0d8_4_k_cu_21201e0f4cuda3std6ranges3__45__cpo4prevE[1];
.global .align 1 .b8 _ZN34_INTERNAL_50a5a0d8_4_k_cu_21201e0f4cuda3std6ranges3__45__cpo4dataE[1];
.global .align 1 .b8 _ZN34_INTERNAL_50a5a0d8_4_k_cu_21201e0f4cuda3std6ranges3__45__cpo5cdataE[1];
.global .align 1 .b8 _ZN34_INTERNAL_50a5a0d8_4_k_cu_21201e0f4cuda3std6ranges3__45__cpo4sizeE[1];
.global .align 1 .b8 _ZN34_INTERNAL_50a5a0d8_4_k_cu_21201e0f4cuda3std6ranges3__45__cpo5ssizeE[1];
.global .align 1 .b8 _ZN34_INTERNAL_50a5a0d8_4_k_cu_21201e0f4cuda3std6ranges3__45__cpo8distanceE[1];
.global .align 1 .b8 _ZN34_INTERNAL_50a5a0d8_4_k_cu_21201e0f6thrust24THRUST_300001_SM_1000_NS8cuda_cub3parE[1];
.global .align 1 .b8 _ZN34_INTERNAL_50a5a0d8_4_k_cu_21201e0f6thrust24THRUST_300001_SM_1000_NS8cuda_cub10par_nosyncE[1];
.global .align 1 .b8 _ZN34_INTERNAL_50a5a0d8_4_k_cu_21201e0f6thrust24THRUST_300001_SM_1000_NS6system6detail10sequential3seqE[1];
.global .align 1 .b8 _ZN34_INTERNAL_50a5a0d8_4_k_cu_21201e0f6thrust24THRUST_300001_SM_1000_NS12placeholders2_1E[1];
.global .align 1 .b8 _ZN34_INTERNAL_50a5a0d8_4_k_cu_21201e0f6thrust24THRUST_300001_SM_1000_NS12placeholders2_2E[1];
.global .align 1 .b8 _ZN34_INTERNAL_50a5a0d8_4_k_cu_21201e0f6thrust24THRUST_300001_SM_1000_NS12placeholders2_3E[1];
.global .align 1 .b8 _ZN34_INTERNAL_50a5a0d8_4_k_cu_21201e0f6thrust24THRUST_300001_SM_1000_NS12placeholders2_4E[1];
.global .align 1 .b8 _ZN34_INTERNAL_50a5a0d8_4_k_cu_21201e0f6thrust24THRUST_300001_SM_1000_NS12placeholders2_5E[1];
.global .align 1 .b8 _ZN34_INTERNAL_50a5a0d8_4_k_cu_21201e0f6thrust24THRUST_300001_SM_1000_NS12placeholders2_6E[1];
.global .align 1 .b8 _ZN34_INTERNAL_50a5a0d8_4_k_cu_21201e0f6thrust24THRUST_300001_SM_1000_NS12placeholders2_7E[1];
.global .align 1 .b8 _ZN34_INTERNAL_50a5a0d8_4_k_cu_21201e0f6thrust24THRUST_300001_SM_1000_NS12placeholders2_8E[1];
.global .align 1 .b8 _ZN34_INTERNAL_50a5a0d8_4_k_cu_21201e0f6thrust24THRUST_300001_SM_1000_NS12placeholders2_9E[1];
.global .align 1 .b8 _ZN34_INTERNAL_50a5a0d8_4_k_cu_21201e0f6thrust24THRUST_300001_SM_1000_NS12placeholders3_10E[1];
.global .align 1 .b8 _ZN34_INTERNAL_50a5a0d8_4_k_cu_21201e0f6thrust24THRUST_300001_SM_1000_NS3seqE[1];

.visible .entry _Z12vertexShaderPiS_P6float3S_(
	.param .u64 .ptr .align 1 _Z12vertexShaderPiS_P6float3S__param_0,
	.param .u64 .ptr .align 1 _Z12vertexShaderPiS_P6float3S__param_1,
	.param .u64 .ptr .align 1 _Z12vertexShaderPiS_P6float3S__param_2,
	.param .u64 .ptr .align 1 _Z12vertexShaderPiS_P6float3S__param_3
)
{
	.reg .pred 	%p<2>;
	.reg .b32 	%r<8>;
	.reg .b32 	%f<5>;
	.reg .b64 	%rd<11>;
	.reg .b64 	%fd<9>;

	ld.param.u64 	%rd1, [_Z12vertexShaderPiS_P6float3S__param_0];
	ld.param.u64 	%rd2, [_Z12vertexShaderPiS_P6float3S__param_1];
	ld.param.u64 	%rd3, [_Z12vertexShaderPiS_P6float3S__param_2];
	ld.param.u64 	%rd4, [_Z12vertexShaderPiS_P6float3S__param_3];
	cvta.to.global.u64 	%rd5, %rd4;
	mov.u32 	%r2, %tid.x;
	mov.u32 	%r3, %ctaid.x;
	shl.b32 	%r4, %r3, 7;
	add.s32 	%r1, %r4, %r2;
	ld.global.u32 	%r5, [%rd5];
	setp.ge.s32 	%p1, %r1, %r5;
	@%p1 bra 	$L__BB0_2;
	cvta.to.global.u64 	%rd6, %rd3;
	cvta.to.global.u64 	%rd7, %rd1;
	cvta.to.global.u64 	%rd8, %rd2;
	mul.wide.s32 	%rd9, %r1, 12;
	add.s64 	%rd10, %rd6, %rd9;
	ld.global.f32 	%f1, [%rd10];
	ld.global.f32 	%f2, [%rd10+4];
	cvt.f64.f32 	%fd1, %f1;
	fma.rn.f64 	%fd2, %fd1, 0d3FE0000000000000, 0d3FE0000000000000;
	ld.global.u32 	%r6, [%rd7];
	cvt.rn.f64.s32 	%fd3, %r6;
	mul.f64 	%fd4, %fd2, %fd3;
	cvt.rn.f32.f64 	%f3, %fd4;
	cvt.f64.f32 	%fd5, %f2;
	fma.rn.f64 	%fd6, %fd5, 0d3FE0000000000000, 0d3FE0000000000000;
	ld.global.u32 	%r7, [%rd8];
	cvt.rn.f64.s32 	%fd7, %r7;
	mul.f64 	%fd8, %fd6, %fd7;
	cvt.rn.f32.f64 	%f4, %fd8;
	st.global.f32 	[%rd10], %f3;
	st.global.f32 	[%rd10+4], %f4;
$L__BB0_2:
	ret;

}
	// .globl	_Z17rasterizeTrianglePiS_P6float3P4int3P8fragment
.visible .entry _Z17rasterizeTrianglePiS_P6float3P4int3P8fragment(
	.param .u64 .ptr .align 1 _Z17rasterizeTrianglePiS_P6float3P4int3P8fragment_param_0,
	.param .u64 .ptr .align 1 _Z17rasterizeTrianglePiS_P6float3P4int3P8fragment_param_1,
	.param .u64 .ptr .align 1 _Z17rasterizeTrianglePiS_P6float3P4int3P8fragment_param_2,
	.param .u64 .ptr .align 1 _Z17rasterizeTrianglePiS_P6float3P4int3P8fragment_param_3,
	.param .u64 .ptr .align 1 _Z17rasterizeTrianglePiS_P6float3P4int3P8fragment_param_4
)
{
	.reg .pred 	%p<53>;
	.reg .b16 	%rs<47>;
	.reg .b32 	%r<66>;
	.reg .b32 	%f<99>;
	.reg .b64 	%rd<49>;
	.reg .b64 	%fd<17>;

	ld.param.u64 	%rd3, [_Z17rasterizeTrianglePiS_P6float3P4int3P8fragment_param_2];
	ld.param.u64 	%rd4, [_Z17rasterizeTrianglePiS_P6float3P4int3P8fragment_param_3];
	cvta.to.global.u64 	%rd5, %rd3;
	cvta.to.global.u64 	%rd6, %rd4;
	mov.u32 	%r1, %ctaid.x;
	mul.wide.u32 	%rd7, %r1, 12;
	add.s64 	%rd8, %rd6, %rd7;
	ld.global.u32 	%r33, [%rd8];
	ld.global.u32 	%r34, [%rd8+4];
	ld.global.u32 	%r35, [%rd8+8];
	mul.wide.s32 	%rd9, %r33, 12;
	add.s64 	%rd10, %rd5, %rd9;
	ld.global.f32 	%f11, [%rd10];
	ld.global.f32 	%f1, [%rd10+4];
	mul.wide.s32 	%rd11, %r34, 12;
	add.s64 	%rd12, %rd5, %rd11;
	ld.global.f32 	%f12, [%rd12];
	ld.global.f32 	%f13, [%rd12+4];
	mul.wide.s32 	%rd13, %r35, 12;
	add.s64 	%rd14, %rd5, %rd13;
	ld.global.f32 	%f2, [%rd14];
	ld.global.f32 	%f3, [%rd14+4];
	min.f32 	%f14, %f12, %f2;
	min.f32 	%f15, %f11, %f14;
	max.f32 	%f16, %f12, %f2;
	max.f32 	%f17, %f11, %f16;
	min.f32 	%f18, %f13, %f3;
	min.f32 	%f19, %f1, %f18;
	max.f32 	%f20, %f13, %f3;
	max.f32 	%f21, %f1, %f20;
	sub.f32 	%f22, %f17, %f15;
	mul.f32 	%f23, %f22, 0f3E000000;
	cvt.rpi.f32.f32 	%f24, %f23;
	cvt.rzi.s32.f32 	%r2, %f24;
	sub.f32 	%f25, %f21, %f19;
	mul.f32 	%f26, %f25, 0f3E000000;
	cvt.rpi.f32.f32 	%f27, %f26;
	cvt.rzi.s32.f32 	%r3, %f27;
	mov.u32 	%r4, %tid.x;
	and.b32  	%r36, %r4, 7;
	mul.lo.s32 	%r37, %r2, %r36;
	cvt.rn.f32.u32 	%f28, %r37;
	add.f32 	%f29, %f15, %f28;
	cvt.rzi.s32.f32 	%r5, %f29;
	shr.u32 	%r38, %r4, 3;
	mul.lo.s32 	%r39, %r3, %r38;
	cvt.rn.f32.u32 	%f30, %r39;
	add.f32 	%f31, %f19, %f30;
	cvt.rzi.s32.f32 	%r6, %f31;
	sub.f32 	%f4, %f13, %f3;
	sub.f32 	%f5, %f11, %f2;
	sub.f32 	%f6, %f2, %f12;
	sub.f32 	%f32, %f1, %f3;
	mul.f32 	%f33, %f6, %f32;
	fma.rn.f32 	%f7, %f5, %f4, %f33;
	mul.wide.s32 	%rd15, %r3, %r2;
	{ // callseq 0, 0
	.param .b64 param0;
	st.param.b64 	[param0], %rd15;
	.param .b64 retval0;
	call.uni (retval0), 
	malloc, 
	(
	param0
	);
	ld.param.b64 	%rd16, [retval0];
	} // callseq 0
	setp.lt.s32 	%p1, %r2, 1;
	@%p1 bra 	$L__BB1_32;
	sub.f32 	%f8, %f3, %f1;
	and.b32  	%r7, %r3, 3;
	mov.b16 	%rs37, 1;
	mov.b32 	%r58, 0;
$L__BB1_2:
	setp.lt.s32 	%p2, %r3, 1;
	@%p2 bra 	$L__BB1_30;
	setp.lt.u32 	%p3, %r3, 4;
	add.s32 	%r42, %r58, %r5;
	cvt.rn.f64.s32 	%fd1, %r42;
	add.f64 	%fd2, %fd1, 0d3FE0000000000000;
	cvt.rn.f32.f64 	%f34, %fd2;
	sub.f32 	%f35, %f34, %f2;
	mul.f32 	%f9, %f4, %f35;
	mul.f32 	%f10, %f8, %f35;
	mov.b32 	%r65, 0;
	@%p3 bra 	$L__BB1_18;
	and.b32  	%r65, %r3, 2147483644;
	neg.s32 	%r64, %r65;
	add.s32 	%r59, %r6, 3;
	mad.lo.s32 	%r63, %r2, 3, %r58;
	shl.b32 	%r44, %r2, 1;
	add.s32 	%r62, %r44, %r58;
	add.s32 	%r60, %r2, %r58;
	mov.u32 	%r61, %r58;
$L__BB1_5:
	add.s32 	%r20, %r59, -2;
	add.s32 	%r45, %r59, -3;
	cvt.rn.f64.s32 	%fd3, %r45;
	add.f64 	%fd4, %fd3, 0d3FE0000000000000;
	cvt.rn.f32.f64 	%f36, %fd4;
	sub.f32 	%f37, %f36, %f3;
	fma.rn.f32 	%f38, %f6, %f37, %f9;
	div.rn.f32 	%f39, %f38, %f7;
	fma.rn.f32 	%f40, %f5, %f37, %f10;
	div.rn.f32 	%f41, %f40, %f7;
	mov.f32 	%f42, 0f3F800000;
	sub.f32 	%f43, %f42, %f39;
	sub.f32 	%f44, %f43, %f41;
	setp.ltu.f32 	%p4, %f39, 0f00000000;
	setp.ge.f32 	%p5, %f41, 0f00000000;
	setp.ge.f32 	%p6, %f44, 0f00000000;
	and.pred  	%p7, %p5, %p6;
	not.pred 	%p9, %p7;
	or.pred  	%p10, %p4, %p9;
	@%p10 bra 	$L__BB1_7;
	cvt.u64.u32 	%rd19, %r61;
	add.s64 	%rd20, %rd16, %rd19;
	mov.b16 	%rs16, 1;
	st.u8 	[%rd20], %rs16;
	mov.b16 	%rs37, 0;
	bra.uni 	$L__BB1_8;
$L__BB1_7:
	cvt.u64.u32 	%rd17, %r61;
	add.s64 	%rd18, %rd16, %rd17;
	mov.b16 	%rs14, 0;
	st.u8 	[%rd18], %rs14;
$L__BB1_8:
	cvt.rn.f64.s32 	%fd5, %r20;
	add.f64 	%fd6, %fd5, 0d3FE0000000000000;
	cvt.rn.f32.f64 	%f45, %fd6;
	sub.f32 	%f46, %f45, %f3;
	fma.rn.f32 	%f47, %f6, %f46, %f9;
	div.rn.f32 	%f48, %f47, %f7;
	fma.rn.f32 	%f49, %f5, %f46, %f10;
	div.rn.f32 	%f50, %f49, %f7;
	mov.f32 	%f51, 0f3F800000;
	sub.f32 	%f52, %f51, %f48;
	sub.f32 	%f53, %f52, %f50;
	setp.ge.f32 	%p11, %f48, 0f00000000;
	setp.ge.f32 	%p12, %f50, 0f00000000;
	setp.ge.f32 	%p13, %f53, 0f00000000;
	and.pred  	%p14, %p12, %p13;
	and.pred  	%p16, %p11, %p14;
	@%p16 bra 	$L__BB1_10;
	cvt.u64.u32 	%rd21, %r60;
	add.s64 	%rd22, %rd16, %rd21;
	mov.b16 	%rs17, 0;
	st.u8 	[%rd22], %rs17;
	bra.uni 	$L__BB1_11;
$L__BB1_10:
	cvt.u64.u32 	%rd23, %r60;
	add.s64 	%rd24, %rd16, %rd23;
	mov.b16 	%rs19, 1;
	st.u8 	[%rd24], %rs19;
	mov.b16 	%rs37, 0;
$L__BB1_11:
	add.s32 	%r46, %r20, 1;
	cvt.rn.f64.s32 	%fd7, %r46;
	add.f64 	%fd8, %fd7, 0d3FE0000000000000;
	cvt.rn.f32.f64 	%f54, %fd8;
	sub.f32 	%f55, %f54, %f3;
	fma.rn.f32 	%f56, %f6, %f55, %f9;
	div.rn.f32 	%f57, %f56, %f7;
	fma.rn.f32 	%f58, %f5, %f55, %f10;
	div.rn.f32 	%f59, %f58, %f7;
	mov.f32 	%f60, 0f3F800000;
	sub.f32 	%f61, %f60, %f57;
	sub.f32 	%f62, %f61, %f59;
	setp.ge.f32 	%p17, %f57, 0f00000000;
	setp.ge.f32 	%p18, %f59, 0f00000000;
	setp.ge.f32 	%p19, %f62, 0f00000000;
	and.pred  	%p20, %p18, %p19;
	and.pred  	%p22, %p17, %p20;
	@%p22 bra 	$L__BB1_13;
	cvt.u64.u32 	%rd25, %r62;
	add.s64 	%rd26, %rd16, %rd25;
	mov.b16 	%rs20, 0;
	st.u8 	[%rd26], %rs20;
	bra.uni 	$L__BB1_14;
$L__BB1_13:
	cvt.u64.u32 	%rd27, %r62;
	add.s64 	%rd28, %rd16, %rd27;
	mov.b16 	%rs22, 1;
	st.u8 	[%rd28], %rs22;
	mov.b16 	%rs37, 0;
$L__BB1_14:
	cvt.rn.f64.s32 	%fd9, %r59;
	add.f64 	%fd10, %fd9, 0d3FE0000000000000;
	cvt.rn.f32.f64 	%f63, %fd10;
	sub.f32 	%f64, %f63, %f3;
	fma.rn.f32 	%f65, %f6, %f64, %f9;
	div.rn.f32 	%f66, %f65, %f7;
	fma.rn.f32 	%f67, %f5, %f64, %f10;
	div.rn.f32 	%f68, %f67, %f7;
	mov.f32 	%f69, 0f3F800000;
	sub.f32 	%f70, %f69, %f66;
	sub.f32 	%f71, %f70, %f68;
	setp.ge.f32 	%p23, %f66, 0f00000000;
	setp.ge.f32 	%p24, %f68, 0f00000000;
	setp.ge.f32 	%p25, %f71, 0f00000000;
	and.pred  	%p26, %p24, %p25;
	and.pred  	%p28, %p23, %p26;
	@%p28 bra 	$L__BB1_16;
	cvt.u64.u32 	%rd29, %r63;
	add.s64 	%rd30, %rd16, %rd29;
	mov.b16 	%rs23, 0;
	st.u8 	[%rd30], %rs23;
	bra.uni 	$L__BB1_17;
$L__BB1_16:
	cvt.u64.u32 	%rd31, %r63;
	add.s64 	%rd32, %rd16, %rd31;
	mov.b16 	%rs25, 1;
	st.u8 	[%rd32], %rs25;
	mov.b16 	%rs37, 0;
$L__BB1_17:
	add.s32 	%r64, %r64, 4;
	shl.b32 	%r47, %r2, 2;
	add.s32 	%r63, %r63, %r47;
	add.s32 	%r62, %r62, %r47;
	add.s32 	%r61, %r61, %r47;
	add.s32 	%r60, %r60, %r47;
	add.s32 	%r59, %r59, 4;
	setp.ne.s32 	%p29, %r64, 0;
	@%p29 bra 	$L__BB1_5;
$L__BB1_18:
	setp.eq.s32 	%p30, %r7, 0;
	@%p30 bra 	$L__BB1_30;
	add.s32 	%r29, %r65, %r6;
	cvt.rn.f64.s32 	%fd11, %r29;
	add.f64 	%fd12, %fd11, 0d3FE0000000000000;
	cvt.rn.f32.f64 	%f72, %fd12;
	sub.f32 	%f73, %f72, %f3;
	fma.rn.f32 	%f74, %f6, %f73, %f9;
	div.rn.f32 	%f75, %f74, %f7;
	fma.rn.f32 	%f76, %f5, %f73, %f10;
	div.rn.f32 	%f77, %f76, %f7;
	mov.f32 	%f78, 0f3F800000;
	sub.f32 	%f79, %f78, %f75;
	sub.f32 	%f80, %f79, %f77;
	setp.ge.f32 	%p31, %f75, 0f00000000;
	setp.ge.f32 	%p32, %f77, 0f00000000;
	setp.ge.f32 	%p33, %f80, 0f00000000;
	and.pred  	%p34, %p32, %p33;
	and.pred  	%p36, %p31, %p34;
	@%p36 bra 	$L__BB1_21;
	mad.lo.s32 	%r48, %r65, %r2, %r58;
	cvt.u64.u32 	%rd33, %r48;
	add.s64 	%rd34, %rd16, %rd33;
	mov.b16 	%rs26, 0;
	st.u8 	[%rd34], %rs26;
	bra.uni 	$L__BB1_22;
$L__BB1_21:
	mad.lo.s32 	%r49, %r65, %r2, %r58;
	cvt.u64.u32 	%rd35, %r49;
	add.s64 	%rd36, %rd16, %rd35;
	mov.b16 	%rs28, 1;
	st.u8 	[%rd36], %rs28;
	mov.b16 	%rs37, 0;
$L__BB1_22:
	setp.eq.s32 	%p37, %r7, 1;
	add.s32 	%r30, %r65, 1;
	@%p37 bra 	$L__BB1_30;
	add.s32 	%r50, %r29, 1;
	cvt.rn.f64.s32 	%fd13, %r50;
	add.f64 	%fd14, %fd13, 0d3FE0000000000000;
	cvt.rn.f32.f64 	%f81, %fd14;
	sub.f32 	%f82, %f81, %f3;
	fma.rn.f32 	%f83, %f6, %f82, %f9;
	div.rn.f32 	%f84, %f83, %f7;
	fma.rn.f32 	%f85, %f5, %f82, %f10;
	div.rn.f32 	%f86, %f85, %f7;
	mov.f32 	%f87, 0f3F800000;
	sub.f32 	%f88, %f87, %f84;
	sub.f32 	%f89, %f88, %f86;
	setp.ge.f32 	%p38, %f84, 0f00000000;
	setp.ge.f32 	%p39, %f86, 0f00000000;
	setp.ge.f32 	%p40, %f89, 0f00000000;
	and.pred  	%p41, %p39, %p40;
	and.pred  	%p43, %p38, %p41;
	@%p43 bra 	$L__BB1_25;
	mad.lo.s32 	%r51, %r30, %r2, %r58;
	cvt.u64.u32 	%rd37, %r51;
	add.s64 	%rd38, %rd16, %rd37;
	mov.b16 	%rs29, 0;
	st.u8 	[%rd38], %rs29;
	bra.uni 	$L__BB1_26;
$L__BB1_25:
	mad.lo.s32 	%r52, %r30, %r2, %r58;
	cvt.u64.u32 	%rd39, %r52;
	add.s64 	%rd40, %rd16, %rd39;
	mov.b16 	%rs31, 1;
	st.u8 	[%rd40], %rs31;
	mov.b16 	%rs37, 0;
$L__BB1_26:
	setp.eq.s32 	%p44, %r7, 2;
	add.s32 	%r31, %r65, 2;
	@%p44 bra 	$L__BB1_30;
	add.s32 	%r53, %r29, 2;
	cvt.rn.f64.s32 	%fd15, %r53;
	add.f64 	%fd16, %fd15, 0d3FE0000000000000;
	cvt.rn.f32.f64 	%f90, %fd16;
	sub.f32 	%f91, %f90, %f3;
	fma.rn.f32 	%f92, %f6, %f91, %f9;
	div.rn.f32 	%f93, %f92, %f7;
	fma.rn.f32 	%f94, %f5, %f91, %f10;
	div.rn.f32 	%f95, %f94, %f7;
	mov.f32 	%f96, 0f3F800000;
	sub.f32 	%f97, %f96, %f93;
	sub.f32 	%f98, %f97, %f95;
	setp.ge.f32 	%p45, %f93, 0f00000000;
	setp.ge.f32 	%p46, %f95, 0f00000000;
	setp.ge.f32 	%p47, %f98, 0f00000000;
	and.pred  	%p48, %p46, %p47;
	and.pred  	%p50, %p45, %p48;
	@%p50 bra 	$L__BB1_29;
	mad.lo.s32 	%r54, %r31, %r2, %r58;
	cvt.u64.u32 	%rd41, %r54;
	add.s64 	%rd42, %rd16, %rd41;
	mov.b16 	%rs32, 0;
	st.u8 	[%rd42], %rs32;
	bra.uni 	$L__BB1_30;
$L__BB1_29:
	mad.lo.s32 	%r55, %r31, %r2, %r58;
	cvt.u64.u32 	%rd43, %r55;
	add.s64 	%rd44, %rd16, %rd43;
	mov.b16 	%rs34, 1;
	st.u8 	[%rd44], %rs34;
	mov.b16 	%rs37, 0;
$L__BB1_30:
	add.s32 	%r58, %r58, 1;
	setp.ne.s32 	%p51, %r58, %r2;
	@%p51 bra 	$L__BB1_2;
	and.b16  	%rs35, %rs37, 255;
	setp.eq.s16 	%p52, %rs35, 0;
	@%p52 bra 	$L__BB1_33;
$L__BB1_32:
	{ // callseq 1, 0
	.param .b64 param0;
	st.param.b64 	[param0], %rd16;
	call.uni 
	free, 
	(
	param0
	);
	} // callseq 1
	bra.uni 	$L__BB1_34;
$L__BB1_33:
	ld.param.u64 	%rd48, [_Z17rasterizeTrianglePiS_P6float3P4int3P8fragment_param_4];
	shl.b32 	%r56, %r1, 7;
	add.s32 	%r57, %r56, %r4;
	cvta.to.global.u64 	%rd45, %rd48;
	mul.wide.u32 	%rd46, %r57, 32;
	add.s64 	%rd47, %rd45, %rd46;
	st.global.u64 	[%rd47], %rd16;
	st.global.v2.u32 	[%rd47+8], {%r5, %r6};
	st.global.v2.u32 	[%rd47+16], {%r2, %r3};
	st.global.u32 	[%rd47+24], %r1;
$L__BB1_34:
	ret;

}
	// .globl	_Z14fragmentShaderP6uchar4PiP6float3P4int3P8fragment
.visible .entry _Z14fragmentShaderP6uchar4PiP6float3P4int3P8fragment(
	.param .u64 .ptr .align 1 _Z14fragmentShaderP6uchar4PiP6float3P4int3P8fragment_param_0,
	.param .u64 .ptr .align 1 _Z14fragmentShaderP6uchar4PiP6float3P4int3P8fragment_param_1,
	.param .u64 .ptr .align 1 _Z14fragmentShaderP6uchar4PiP6float3P4int3P8fragment_param_2,
	.param .u64 .ptr .align 1 _Z14fragmentShaderP6uchar4PiP6float3P4int3P8fragment_param_3,
	.param .u64 .ptr .align 1 _Z14fragmentShaderP6uchar4PiP6float3P4int3P8fragment_param_4
)
{
	.reg .pred 	%p<17>;
	.reg .b16 	%rs<8>;
	.reg .b32 	%r<74>;
	.reg .b64 	%rd<42>;

	ld.param.u64 	%rd7, [_Z14fragmentShaderP6uchar4PiP6float3P4int3P8fragment_param_0];
	ld.param.u64 	%rd8, [_Z14fragmentShaderP6uchar4PiP6float3P4int3P8fragment_param_1];
	ld.param.u64 	%rd9, [_Z14fragmentShaderP6uchar4PiP6float3P4int3P8fragment_param_4];
	cvta.to.global.u64 	%rd1, %rd7;
	cvta.to.global.u64 	%rd2, %rd8;
	cvta.to.global.u64 	%rd10, %rd9;
	mov.u32 	%r31, %tid.x;
	mov.u32 	%r32, %ctaid.x;
	shl.b32 	%r33, %r32, 7;
	add.s32 	%r34, %r33, %r31;
	mul.wide.u32 	%rd11, %r34, 32;
	add.s64 	%rd12, %rd10, %rd11;
	ld.global.u64 	%rd3, [%rd12];
	ld.global.v2.u32 	{%r1, %r2}, [%rd12+8];
	ld.global.v2.u32 	{%r3, %r4}, [%rd12+16];
	setp.eq.s64 	%p1, %rd3, 0;
	@%p1 bra 	$L__BB2_26;
	setp.lt.s32 	%p2, %r3, 1;
	@%p2 bra 	$L__BB2_25;
	and.b32  	%r5, %r4, 3;
	and.b32  	%r6, %r4, 2147483644;
	neg.s32 	%r7, %r6;
	add.s32 	%r8, %r2, 1;
	shl.b32 	%r9, %r3, 2;
	shl.b32 	%r10, %r3, 1;
	mul.lo.s32 	%r11, %r3, 3;
	mov.b32 	%r67, 0;
	cvt.u64.u32 	%rd28, %r9;
$L__BB2_3:
	setp.lt.s32 	%p3, %r4, 1;
	@%p3 bra 	$L__BB2_24;
	setp.lt.u32 	%p4, %r4, 4;
	add.s32 	%r13, %r67, %r1;
	mov.b32 	%r73, 0;
	@%p4 bra 	$L__BB2_15;
	add.s32 	%r70, %r3, %r67;
	add.s32 	%r69, %r10, %r67;
	add.s32 	%r68, %r11, %r67;
	cvt.u64.u32 	%rd13, %r67;
	add.s64 	%rd41, %rd3, %rd13;
	mov.u32 	%r71, %r8;
	mov.u32 	%r72, %r7;
$L__BB2_6:
	ld.u8 	%rs1, [%rd41];
	setp.eq.s16 	%p5, %rs1, 0;
	@%p5 bra 	$L__BB2_8;
	add.s32 	%r37, %r71, -1;
	ld.global.u32 	%r38, [%rd2];
	mad.lo.s32 	%r39, %r38, %r37, %r13;
	mul.wide.s32 	%rd14, %r39, 4;
	add.s64 	%rd15, %rd1, %rd14;
	mov.b32 	%r40, -16776961;
	st.global.u32 	[%rd15], %r40;
$L__BB2_8:
	cvt.u64.u32 	%rd16, %r70;
	add.s64 	%rd17, %rd3, %rd16;
	ld.u8 	%rs2, [%rd17];
	setp.eq.s16 	%p6, %rs2, 0;
	@%p6 bra 	$L__BB2_10;
	ld.global.u32 	%r41, [%rd2];
	mad.lo.s32 	%r42, %r41, %r71, %r13;
	mul.wide.s32 	%rd18, %r42, 4;
	add.s64 	%rd19, %rd1, %rd18;
	mov.b32 	%r43, -16776961;
	st.global.u32 	[%rd19], %r43;
$L__BB2_10:
	cvt.u64.u32 	%rd20, %r69;
	add.s64 	%rd21, %rd3, %rd20;
	ld.u8 	%rs3, [%rd21];
	setp.eq.s16 	%p7, %rs3, 0;
	@%p7 bra 	$L__BB2_12;
	ld.global.u32 	%r44, [%rd2];
	mad.lo.s32 	%r45, %r44, %r71, %r44;
	add.s32 	%r46, %r13, %r45;
	mul.wide.s32 	%rd22, %r46, 4;
	add.s64 	%rd23, %rd1, %rd22;
	mov.b32 	%r47, -16776961;
	st.global.u32 	[%rd23], %r47;
$L__BB2_12:
	cvt.u64.u32 	%rd24, %r68;
	add.s64 	%rd25, %rd3, %rd24;
	ld.u8 	%rs4, [%rd25];
	setp.eq.s16 	%p8, %rs4, 0;
	@%p8 bra 	$L__BB2_14;
	add.s32 	%r48, %r71, 2;
	ld.global.u32 	%r49, [%rd2];
	mad.lo.s32 	%r50, %r49, %r48, %r13;
	mul.wide.s32 	%rd26, %r50, 4;
	add.s64 	%rd27, %rd1, %rd26;
	mov.b32 	%r51, -16776961;
	st.global.u32 	[%rd27], %r51;
$L__BB2_14:
	add.s32 	%r72, %r72, 4;
	add.s32 	%r71, %r71, 4;
	add.s32 	%r70, %r70, %r9;
	add.s32 	%r69, %r69, %r9;
	add.s32 	%r68, %r68, %r9;
	add.s64 	%rd41, %rd41, %rd28;
	setp.ne.s32 	%p9, %r72, 0;
	mov.u32 	%r73, %r6;
	@%p9 bra 	$L__BB2_6;
$L__BB2_15:
	setp.eq.s32 	%p10, %r5, 0;
	@%p10 bra 	$L__BB2_24;
	mad.lo.s32 	%r28, %r73, %r3, %r67;
	cvt.u64.u32 	%rd29, %r28;
	add.s64 	%rd30, %rd3, %rd29;
	ld.u8 	%rs5, [%rd30];
	setp.eq.s16 	%p11, %rs5, 0;
	@%p11 bra 	$L__BB2_18;
	add.s32 	%r52, %r73, %r2;
	ld.global.u32 	%r53, [%rd2];
	mad.lo.s32 	%r54, %r53, %r52, %r13;
	mul.wide.s32 	%rd31, %r54, 4;
	add.s64 	%rd32, %rd1, %rd31;
	mov.b32 	%r55, -16776961;
	st.global.u32 	[%rd32], %r55;
$L__BB2_18:
	setp.eq.s32 	%p12, %r5, 1;
	@%p12 bra 	$L__BB2_24;
	add.s32 	%r29, %r28, %r3;
	cvt.u64.u32 	%rd33, %r29;
	add.s64 	%rd34, %rd3, %rd33;
	ld.u8 	%rs6, [%rd34];
	setp.eq.s16 	%p13, %rs6, 0;
	@%p13 bra 	$L__BB2_21;
	add.s32 	%r56, %r73, %r2;
	ld.global.u32 	%r57, [%rd2];
	mad.lo.s32 	%r58, %r57, %r56, %r57;
	add.s32 	%r59, %r13, %r58;
	mul.wide.s32 	%rd35, %r59, 4;
	add.s64 	%rd36, %rd1, %rd35;
	mov.b32 	%r60, -16776961;
	st.global.u32 	[%rd36], %r60;
$L__BB2_21:
	setp.eq.s32 	%p14, %r5, 2;
	@%p14 bra 	$L__BB2_24;
	add.s32 	%r61, %r29, %r3;
	cvt.u64.u32 	%rd37, %r61;
	add.s64 	%rd38, %rd3, %rd37;
	ld.u8 	%rs7, [%rd38];
	setp.eq.s16 	%p15, %rs7, 0;
	@%p15 bra 	$L__BB2_24;
	add.s32 	%r62, %r73, %r2;
	add.s32 	%r63, %r62, 2;
	ld.global.u32 	%r64, [%rd2];
	mad.lo.s32 	%r65, %r64, %r63, %r13;
	mul.wide.s32 	%rd39, %r65, 4;
	add.s64 	%rd40, %rd1, %rd39;
	mov.b32 	%r66, -16776961;
	st.global.u32 	[%rd40], %r66;
$L__BB2_24:
	add.s32 	%r67, %r67, 1;
	setp.ne.s32 	%p16, %r67, %r3;
	@%p16 bra 	$L__BB2_3;
$L__BB2_25:
	{ // callseq 2, 0
	.param .b64 param0;
	st.param.b64 	[param0], %rd3;
	call.uni 
	free, 
	(
	param0
	);
	} // callseq 2
$L__BB2_26:
	ret;

}
	// .globl	_ZN3cub18CUB_300001_SM_10006detail11EmptyKernelIvEEvv
.visible .entry _ZN3cub18CUB_300001_SM_10006detail11EmptyKernelIvEEvv()
{


	ret;

}


// ===== COMPILED SASS (sm_100) =====

	.target	sm_100

	.elftype	@"ET_EXEC"


//--------------------- .note.nv.tkinfo           --------------------------
	.section	.note.nv.tkinfo,"",@"SHT_NOTE"
	.sectionflags	@"SHF_NOTE_NV_TKINFO"
	.tkinfo
        /*0018*/ 	.word	0x00000002
        /*0030*/ 	.string	""
        /*0030*/ 	.string	"ptxas"
        /*0030*/ 	.string	"Cuda compilation tools, release 13.0, V13.0.88"
        /*0030*/ 	.string	"Build cuda_13.0.r13.0/compiler.36424714_0"
        /*0030*/ 	.string	"-arch sm_100 -m 64 "



//--------------------- .note.nv.cuinfo           --------------------------
	.section	.note.nv.cuinfo,"",@"SHT_NOTE"
	.sectionflags	@"SHF_NOTE_NV_CUINFO"
        /*0018*/ 	.short	0x0002
        /*001a*/ 	.short	0x0064
        /*001c*/ 	.short	0x0082
	.zero		2


//--------------------- .nv.info                  --------------------------
	.section	.nv.info,"",@"SHT_CUDA_INFO"
	.align	4


	//----- nvinfo : EIATTR_REGCOUNT
	.align		4
        /*0000*/ 	.byte	0x04, 0x2f
        /*0002*/ 	.short	(.L_44 - .L_43)
	.align		4
.L_43:
        /*0004*/ 	.word	index@(_Z12vertexShaderPiS_P6float3S_)
        /*0008*/ 	.word	0x00000015


	//----- nvinfo : EIATTR_FRAME_SIZE
	.align		4
.L_44:
        /*000c*/ 	.byte	0x04, 0x11
        /*000e*/ 	.short	(.L_46 - .L_45)
	.align		4
.L_45:
        /*0010*/ 	.word	index@(_Z12vertexShaderPiS_P6float3S_)
        /*0014*/ 	.word	0x00000000


	//----- nvinfo : EIATTR_REGCOUNT
	.align		4
.L_46:
        /*0018*/ 	.byte	0x04, 0x2f
        /*001a*/ 	.short	(.L_48 - .L_47)
	.align		4
.L_47:
        /*001c*/ 	.word	index@(_Z17rasterizeTrianglePiS_P6float3P4int3P8fragment)
        /*0020*/ 	.word	0x0000002c


	//----- nvinfo : EIATTR_FRAME_SIZE
	.align		4
.L_48:
        /*0024*/ 	.byte	0x04, 0x11
        /*0026*/ 	.short	(.L_50 - .L_49)
	.align		4
.L_49:
        /*0028*/ 	.word	index@($__internal_0_$__cuda_sm3x_div_rn_noftz_f32_slowpath)
        /*002c*/ 	.word	0x00000000


	//----- nvinfo : EIATTR_FRAME_SIZE
	.align		4
.L_50:
        /*0030*/ 	.byte	0x04, 0x11
        /*0032*/ 	.short	(.L_52 - .L_51)
	.align		4
.L_51:
        /*0034*/ 	.word	index@(_Z17rasterizeTrianglePiS_P6float3P4int3P8fragment)
        /*0038*/ 	.word	0x00000000


	//----- nvinfo : EIATTR_REGCOUNT
	.align		4
.L_52:
        /*003c*/ 	.byte	0x04, 0x2f
        /*003e*/ 	.short	(.L_54 - .L_53)
	.align		4
.L_53:
        /*0040*/ 	.word	index@(_Z14fragmentShaderP6uchar4PiP6float3P4int3P8fragment)
        /*0044*/ 	.word	0x00000020


	//----- nvinfo : EIATTR_FRAME_SIZE
	.align		4
.L_54:
        /*0048*/ 	.byte	0x04, 0x11
        /*004a*/ 	.short	(.L_56 - .L_55)
	.align		4
.L_55:
        /*004c*/ 	.word	index@(_Z14fragmentShaderP6uchar4PiP6float3P4int3P8fragment)
        /*0050*/ 	.word	0x00000000


	//----- nvinfo : EIATTR_REGCOUNT
	.align		4
.L_56:
        /*0054*/ 	.byte	0x04, 0x2f
        /*0056*/ 	.short	(.L_58 - .L_57)
	.align		4
.L_57:
        /*0058*/ 	.word	index@(_ZN3cub18CUB_300001_SM_10006detail11EmptyKernelIvEEvv)
        /*005c*/ 	.word	0x00000004


	//----- nvinfo : EIATTR_FRAME_SIZE
	.align		4
.L_58:
        /*0060*/ 	.byte	0x04, 0x11
        /*0062*/ 	.short	(.L_60 - .L_59)
	.align		4
.L_59:
        /*0064*/ 	.word	index@(_ZN3cub18CUB_300001_SM_10006detail11EmptyKernelIvEEvv)
        /*0068*/ 	.word	0x00000000


	//----- nvinfo : EIATTR_MIN_STACK_SIZE
	.align		4
.L_60:
        /*006c*/ 	.byte	0x04, 0x12
        /*006e*/ 	.short	(.L_62 - .L_61)
	.align		4
.L_61:
        /*0070*/ 	.word	index@(_ZN3cub18CUB_300001_SM_10006detail11EmptyKernelIvEEvv)
        /*0074*/ 	.word	0x00000000


	//----- nvinfo : EIATTR_MIN_STACK_SIZE
	.align		4
.L_62:
        /*0078*/ 	.byte	0x04, 0x12
        /*007a*/ 	.short	(.L_64 - .L_63)
	.align		4
.L_63:
        /*007c*/ 	.word	index@(_Z14fragmentShaderP6uchar4PiP6float3P4int3P8fragment)
        /*0080*/ 	.word	0x00000000


	//----- nvinfo : EIATTR_MIN_STACK_SIZE
	.align		4
.L_64:
        /*0084*/ 	.byte	0x04, 0x12
        /*0086*/ 	.short	(.L_66 - .L_65)
	.align		4
.L_65:
        /*0088*/ 	.word	index@(_Z17rasterizeTrianglePiS_P6float3P4int3P8fragment)
        /*008c*/ 	.word	0x00000000


	//----- nvinfo : EIATTR_MIN_STACK_SIZE
	.align		4
.L_66:
        /*0090*/ 	.byte	0x04, 0x12
        /*0092*/ 	.short	(.L_68 - .L_67)
	.align		4
.L_67:
        /*0094*/ 	.word	index@(_Z12vertexShaderPiS_P6float3S_)
        /*0098*/ 	.word	0x00000000
.L_68:


//--------------------- .nv.compat                --------------------------
	.section	.nv.compat,"",@"SHT_CUDA_COMPAT_INFO"
	.align	4
        /*0000*/ 	.byte	0x02, 0x09, 0x00, 0x00, 0x02, 0x02, 0x01, 0x00, 0x02, 0x05, 0x05, 0x00, 0x03, 0x07, 0x01, 0x01
        /*0010*/ 	.byte	0x02, 0x03, 0x00, 0x00, 0x02, 0x06, 0x01, 0x00, 0x04, 0x0b, 0x08, 0x00, 0x01, 0x00, 0x00, 0x00
        /*0020*/ 	.byte	0x00, 0x00, 0x00, 0x00


//--------------------- .nv.info._ZN3cub18CUB_300001_SM_10006detail11EmptyKernelIvEEvv --------------------------
	.section	.nv.info._ZN3cub18CUB_300001_SM_10006detail11EmptyKernelIvEEvv,"",@"SHT_CUDA_INFO"
	.sectionflags	@""
	.align	4


	//----- nvinfo : EIATTR_CUDA_API_VERSION
	.align		4
        /*0000*/ 	.byte	0x04, 0x37
        /*0002*/ 	.short	(.L_70 - .L_69)
.L_69:
        /*0004*/ 	.word	0x00000082


	//----- nvinfo : EIATTR_SPARSE_MMA_MASK
	.align		4
.L_70:
        /*0008*/ 	.byte	0x03, 0x50
        /*000a*/ 	.short	0x0000


	//----- nvinfo : EIATTR_MAXREG_COUNT
	.align		4
        /*000c*/ 	.byte	0x03, 0x1b
        /*000e*/ 	.short	0x00ff


	//----- nvinfo : EIATTR_MERCURY_ISA_VERSION
	.align		4
        /*0010*/ 	.byte	0x03, 0x5f
        /*0012*/ 	.short	0x0101


	//----- nvinfo : EIATTR_VRC_CTA_INIT_COUNT
	.align		4
        /*0014*/ 	.byte	0x02, 0x4a
	.zero		1
	.zero		1


	//----- nvinfo : EIATTR_EXIT_INSTR_OFFSETS
	.align		4
        /*0018*/ 	.byte	0x04, 0x1c
        /*001a*/ 	.short	(.L_72 - .L_71)


	//   ....[0]....
.L_71:
        /*001c*/ 	.word	0x00000010


	//----- nvinfo : EIATTR_SW_WAR
	.align		4
.L_72:
        /*0020*/ 	.byte	0x04, 0x36
        /*0022*/ 	.short	(.L_74 - .L_73)
.L_73:
        /*0024*/ 	.word	0x00000008
.L_74:


//--------------------- .nv.info._Z14fragmentShaderP6uchar4PiP6float3P4int3P8fragment --------------------------
	.section	.nv.info._Z14fragmentShaderP6uchar4PiP6float3P4int3P8fragment,"",@"SHT_CUDA_INFO"
	.sectionflags	@""
	.align	4


	//----- nvinfo : EIATTR_CUDA_API_VERSION
	.align		4
        /*0000*/ 	.byte	0x04, 0x37
        /*0002*/ 	.short	(.L_76 - .L_75)
.L_75:
        /*0004*/ 	.word	0x00000082


	//----- nvinfo : EIATTR_KPARAM_INFO
	.align		4
.L_76:
        /*0008*/ 	.byte	0x04, 0x17
        /*000a*/ 	.short	(.L_78 - .L_77)
.L_77:
        /*000c*/ 	.word	0x00000000
        /*0010*/ 	.short	0x0004
        /*0012*/ 	.short	0x0020
        /*0014*/ 	.byte	0x00, 0xf5, 0x21, 0x00


	//----- nvinfo : EIATTR_KPARAM_INFO
	.align		4
.L_78:
        /*0018*/ 	.byte	0x04, 0x17
        /*001a*/ 	.short	(.L_80 - .L_79)
.L_79:
        /*001c*/ 	.word	0x00000000
        /*0020*/ 	.short	0x0003
        /*0022*/ 	.short	0x0018
        /*0024*/ 	.byte	0x00, 0xf5, 0x21, 0x00


	//----- nvinfo : EIATTR_KPARAM_INFO
	.align		4
.L_80:
        /*0028*/ 	.byte	0x04, 0x17
        /*002a*/ 	.short	(.L_82 - .L_81)
.L_81:
        /*002c*/ 	.word	0x00000000
        /*0030*/ 	.short	0x0002
        /*0032*/ 	.short	0x0010
        /*0034*/ 	.byte	0x00, 0xf5, 0x21, 0x00


	//----- nvinfo : EIATTR_KPARAM_INFO
	.align		4
.L_82:
        /*0038*/ 	.byte	0x04, 0x17
        /*003a*/ 	.short	(.L_84 - .L_83)
.L_83:
        /*003c*/ 	.word	0x00000000
        /*0040*/ 	.short	0x0001
        /*0042*/ 	.short	0x0008
        /*0044*/ 	.byte	0x00, 0xf5, 0x21, 0x00


	//----- nvinfo : EIATTR_KPARAM_INFO
	.align		4
.L_84:
        /*0048*/ 	.byte	0x04, 0x17
        /*004a*/ 	.short	(.L_86 - .L_85)
.L_85:
        /*004c*/ 	.word	0x00000000
        /*0050*/ 	.short	0x0000
        /*0052*/ 	.short	0x0000
        /*0054*/ 	.byte	0x00, 0xf5, 0x21, 0x00


	//----- nvinfo : EIATTR_SPARSE_MMA_MASK
	.align		4
.L_86:
        /*0058*/ 	.byte	0x03, 0x50
        /*005a*/ 	.short	0x0000


	//----- nvinfo : EIATTR_MAXREG_COUNT
	.align		4
        /*005c*/ 	.byte	0x03, 0x1b
        /*005e*/ 	.short	0x00ff


	//----- nvinfo : EIATTR_EXTERNS
	.align		4
        /*0060*/ 	.byte	0x04, 0x0f
        /*0062*/ 	.short	(.L_88 - .L_87)


	//   ....[0]....
	.align		4
.L_87:
        /*0064*/ 	.word	index@(free)


	//----- nvinfo : EIATTR_MERCURY_ISA_VERSION
	.align		4
.L_88:
        /*0068*/ 	.byte	0x03, 0x5f
        /*006a*/ 	.short	0x0101


	//----- nvinfo : EIATTR_VRC_CTA_INIT_COUNT
	.align		4
        /*006c*/ 	.byte	0x02, 0x4a
	.zero		1
	.zero		1


	//----- nvinfo : EIATTR_SYSCALL_OFFSETS
	.align		4
        /*0070*/ 	.byte	0x04, 0x46
        /*0072*/ 	.short	(.L_90 - .L_89)


	//   ....[0]....
.L_89:
        /*0074*/ 	.word	0x000009d0


	//----- nvinfo : EIATTR_EXIT_INSTR_OFFSETS
	.align		4
.L_90:
        /*0078*/ 	.byte	0x04, 0x1c
        /*007a*/ 	.short	(.L_92 - .L_91)


	//   ....[0]....
.L_91:
        /*007c*/ 	.word	0x000000a0


	//   ....[1]....
        /*0080*/ 	.word	0x000009e0


	//----- nvinfo : EIATTR_CRS_STACK_SIZE
	.align		4
.L_92:
        /*0084*/ 	.byte	0x04, 0x1e
        /*0086*/ 	.short	(.L_94 - .L_93)
.L_93:
        /*0088*/ 	.word	0x00000000


	//----- nvinfo : EIATTR_CBANK_PARAM_SIZE
	.align		4
.L_94:
        /*008c*/ 	.byte	0x03, 0x19
        /*008e*/ 	.short	0x0028


	//----- nvinfo : EIATTR_PARAM_CBANK
	.align		4
        /*0090*/ 	.byte	0x04, 0x0a
        /*0092*/ 	.short	(.L_96 - .L_95)
	.align		4
.L_95:
        /*0094*/ 	.word	index@(.nv.constant0._Z14fragmentShaderP6uchar4PiP6float3P4int3P8fragment)
        /*0098*/ 	.short	0x0380
        /*009a*/ 	.short	0x0028


	//----- nvinfo : EIATTR_SW_WAR
	.align		4
.L_96:
        /*009c*/ 	.byte	0x04, 0x36
        /*009e*/ 	.short	(.L_98 - .L_97)
.L_97:
        /*00a0*/ 	.word	0x00000008
.L_98:


//--------------------- .nv.info._Z17rasterizeTrianglePiS_P6float3P4int3P8fragment --------------------------
	.section	.nv.info._Z17rasterizeTrianglePiS_P6float3P4int3P8fragment,"",@"SHT_CUDA_INFO"
	.sectionflags	@""
	.align	4


	//----- nvinfo : EIATTR_CUDA_API_VERSION
	.align		4
        /*0000*/ 	.byte	0x04, 0x37
        /*0002*/ 	.short	(.L_100 - .L_99)
.L_99:
        /*0004*/ 	.word	0x00000082


	//----- nvinfo : EIATTR_KPARAM_INFO
	.align		4
.L_100:
        /*0008*/ 	.byte	0x04, 0x17
        /*000a*/ 	.short	(.L_102 - .L_101)
.L_101:
        /*000c*/ 	.word	0x00000000
        /*0010*/ 	.short	0x0004
        /*0012*/ 	.short	0x0020
        /*0014*/ 	.byte	0x00, 0xf5, 0x21, 0x00


	//----- nvinfo : EIATTR_KPARAM_INFO
	.align		4
.L_102:
        /*0018*/ 	.byte	0x04, 0x17
        /*001a*/ 	.short	(.L_104 - .L_103)
.L_103:
        /*001c*/ 	.word	0x00000000
        /*0020*/ 	.short	0x0003
        /*0022*/ 	.short	0x0018
        /*0024*/ 	.byte	0x00, 0xf5, 0x21, 0x00


	//----- nvinfo : EIATTR_KPARAM_INFO
	.align		4
.L_104:
        /*0028*/ 	.byte	0x04, 0x17
        /*002a*/ 	.short	(.L_106 - .L_105)
.L_105:
        /*002c*/ 	.word	0x00000000
        /*0030*/ 	.short	0x0002
        /*0032*/ 	.short	0x0010
        /*0034*/ 	.byte	0x00, 0xf5, 0x21, 0x00


	//----- nvinfo : EIATTR_KPARAM_INFO
	.align		4
.L_106:
        /*0038*/ 	.byte	0x04, 0x17
        /*003a*/ 	.short	(.L_108 - .L_107)
.L_107:
        /*003c*/ 	.word	0x00000000
        /*0040*/ 	.short	0x0001
        /*0042*/ 	.short	0x0008
        /*0044*/ 	.byte	0x00, 0xf5, 0x21, 0x00


	//----- nvinfo : EIATTR_KPARAM_INFO
	.align		4
.L_108:
        /*0048*/ 	.byte	0x04, 0x17
        /*004a*/ 	.short	(.L_110 - .L_109)
.L_109:
        /*004c*/ 	.word	0x00000000
        /*0050*/ 	.short	0x0000
        /*0052*/ 	.short	0x0000
        /*0054*/ 	.byte	0x00, 0xf5, 0x21, 0x00


	//----- nvinfo : EIATTR_SPARSE_MMA_MASK
	.align		4
.L_110:
        /*0058*/ 	.byte	0x03, 0x50
        /*005a*/ 	.short	0x0000


	//----- nvinfo : EIATTR_MAXREG_COUNT
	.align		4
        /*005c*/ 	.byte	0x03, 0x1b
        /*005e*/ 	.short	0x00ff


	//----- nvinfo : EIATTR_EXTERNS
	.align		4
        /*0060*/ 	.byte	0x04, 0x0f
        /*0062*/ 	.short	(.L_112 - .L_111)


	//   ....[0]....
	.align		4
.L_111:
        /*0064*/ 	.word	index@(malloc)


	//   ....[1]....
	.align		4
        /*0068*/ 	.word	index@(free)


	//----- nvinfo : EIATTR_MERCURY_ISA_VERSION
	.align		4
.L_112:
        /*006c*/ 	.byte	0x03, 0x5f
        /*006e*/ 	.short	0x0101


	//----- nvinfo : EIATTR_VRC_CTA_INIT_COUNT
	.align		4
        /*0070*/ 	.byte	0x02, 0x4a
	.zero		1
	.zero		1


	//----- nvinfo : EIATTR_SYSCALL_OFFSETS
	.align		4
        /*0074*/ 	.byte	0x04, 0x46
        /*0076*/ 	.short	(.L_114 - .L_113)


	//   ....[0]....
.L_113:
        /*0078*/ 	.word	0x000002b0


	//   ....[1]....
        /*007c*/ 	.word	0x00001b10


	//----- nvinfo : EIATTR_EXIT_INSTR_OFFSETS
	.align		4
.L_114:
        /*0080*/ 	.byte	0x04, 0x1c
        /*0082*/ 	.short	(.L_116 - .L_115)


	//   ....[0]....
.L_115:
        /*0084*/ 	.word	0x00001b20


	//   ....[1]....
        /*0088*/ 	.word	0x00001ba0


	//----- nvinfo : EIATTR_CRS_STACK_SIZE
	.align		4
.L_116:
        /*008c*/ 	.byte	0x04, 0x1e
        /*008e*/ 	.short	(.L_118 - .L_117)
.L_117:
        /*0090*/ 	.word	0x00000000


	//----- nvinfo : EIATTR_CBANK_PARAM_SIZE
	.align		4
.L_118:
        /*0094*/ 	.byte	0x03, 0x19
        /*0096*/ 	.short	0x0028


	//----- nvinfo : EIATTR_PARAM_CBANK
	.align		4
        /*0098*/ 	.byte	0x04, 0x0a
        /*009a*/ 	.short	(.L_120 - .L_119)
	.align		4
.L_119:
        /*009c*/ 	.word	index@(.nv.constant0._Z17rasterizeTrianglePiS_P6float3P4int3P8fragment)
        /*00a0*/ 	.short	0x0380
        /*00a2*/ 	.short	0x0028


	//----- nvinfo : EIATTR_SW_WAR
	.align		4
.L_120:
        /*00a4*/ 	.byte	0x04, 0x36
        /*00a6*/ 	.short	(.L_122 - .L_121)
.L_121:
        /*00a8*/ 	.word	0x00000008
.L_122:


//--------------------- .nv.info._Z12vertexShaderPiS_P6float3S_ --------------------------
	.section	.nv.info._Z12vertexShaderPiS_P6float3S_,"",@"SHT_CUDA_INFO"
	.sectionflags	@""
	.align	4


	//----- nvinfo : EIATTR_CUDA_API_VERSION
	.align		4
        /*0000*/ 	.byte	0x04, 0x37
        /*0002*/ 	.short	(.L_124 - .L_123)
.L_123:
        /*0004*/ 	.word	0x00000082


	//----- nvinfo : EIATTR_KPARAM_INFO
	.align		4
.L_124:
        /*0008*/ 	.byte	0x04, 0x17
        /*000a*/ 	.short	(.L_126 - .L_125)
.L_125:
        /*000c*/ 	.word	0x00000000
        /*0010*/ 	.short	0x0003
        /*0012*/ 	.short	0x0018
        /*0014*/ 	.byte	0x00, 0xf5, 0x21, 0x00


	//----- nvinfo : EIATTR_KPARAM_INFO
	.align		4
.L_126:
        /*0018*/ 	.byte	0x04, 0x17
        /*001a*/ 	.short	(.L_128 - .L_127)
.L_127:
        /*001c*/ 	.word	0x00000000
        /*0020*/ 	.short	0x0002
        /*0022*/ 	.short	0x0010
        /*0024*/ 	.byte	0x00, 0xf5, 0x21, 0x00


	//----- nvinfo : EIATTR_KPARAM_INFO
	.align		4
.L_128:
        /*0028*/ 	.byte	0x04, 0x17
        /*002a*/ 	.short	(.L_130 - .L_129)
.L_129:
        /*002c*/ 	.word	0x00000000
        /*0030*/ 	.short	0x0001
        /*0032*/ 	.short	0x0008
        /*0034*/ 	.byte	0x00, 0xf5, 0x21, 0x00


	//----- nvinfo : EIATTR_KPARAM_INFO
	.align		4
.L_130:
        /*0038*/ 	.byte	0x04, 0x17
        /*003a*/ 	.short	(.L_132 - .L_131)
.L_131:
        /*003c*/ 	.word	0x00000000
        /*0040*/ 	.short	0x0000
        /*0042*/ 	.short	0x0000
        /*0044*/ 	.byte	0x00, 0xf5, 0x21, 0x00


	//----- nvinfo : EIATTR_SPARSE_MMA_MASK
	.align		4
.L_132:
        /*0048*/ 	.byte	0x03, 0x50
        /*004a*/ 	.short	0x0000


	//----- nvinfo : EIATTR_MAXREG_COUNT
	.align		4
        /*004c*/ 	.byte	0x03, 0x1b
        /*004e*/ 	.short	0x00ff


	//----- nvinfo : EIATTR_MERCURY_ISA_VERSION
	.align		4
        /*0050*/ 	.byte	0x03, 0x5f
        /*0052*/ 	.short	0x0101


	//----- nvinfo : EIATTR_VRC_CTA_INIT_COUNT
	.align		4
        /*0054*/ 	.byte	0x02, 0x4a
	.zero		1
	.zero		1


	//----- nvinfo : EIATTR_EXIT_INSTR_OFFSETS
	.align		4
        /*0058*/ 	.byte	0x04, 0x1c
        /*005a*/ 	.short	(.L_134 - .L_133)


	//   ....[0]....
.L_133:
        /*005c*/ 	.word	0x00000080


	//   ....[1]....
        /*0060*/ 	.word	0x000001f0


	//----- nvinfo : EIATTR_CBANK_PARAM_SIZE
	.align		4
.L_134:
        /*0064*/ 	.byte	0x03, 0x19
        /*0066*/ 	.short	0x0020


	//----- nvinfo : EIATTR_PARAM_CBANK
	.align		4
        /*0068*/ 	.byte	0x04, 0x0a
        /*006a*/ 	.short	(.L_136 - .L_135)
	.align		4
.L_135:
        /*006c*/ 	.word	index@(.nv.constant0._Z12vertexShaderPiS_P6float3S_)
        /*0070*/ 	.short	0x0380
        /*0072*/ 	.short	0x0020


	//----- nvinfo : EIATTR_SW_WAR
	.align		4
.L_136:
        /*0074*/ 	.byte	0x04, 0x36
        /*0076*/ 	.short	(.L_138 - .L_137)
.L_137:
        /*0078*/ 	.word	0x00000008
.L_138:


//--------------------- .nv.callgraph             --------------------------
	.section	.nv.callgraph,"",@"SHT_CUDA_CALLGRAPH"
	.align	4
	.sectionentsize	8
	.align		4
        /*0000*/ 	.word	0x00000000
	.align		4
        /*0004*/ 	.word	0xffffffff
	.align		4
        /*0008*/ 	.word	index@(_Z14fragmentShaderP6uchar4PiP6float3P4int3P8fragment)
	.align		4
        /*000c*/ 	.word	index@(free)
	.align		4
        /*0010*/ 	.word	index@(_Z17rasterizeTrianglePiS_P6float3P4int3P8fragment)
	.align		4
        /*0014*/ 	.word	index@(free)
	.align		4
        /*0018*/ 	.word	index@(_Z17rasterizeTrianglePiS_P6float3P4int3P8fragment)
	.align		4
        /*001c*/ 	.word	index@(malloc)
	.align		4
        /*0020*/ 	.word	0x00000000
	.align		4
        /*0024*/ 	.word	0xfffffffe
	.align		4
        /*0028*/ 	.word	0x00000000
	.align		4
        /*002c*/ 	.word	0xfffffffd
	.align		4
        /*0030*/ 	.word	0x00000000
	.align		4
        /*0034*/ 	.word	0xfffffffc


//--------------------- .nv.constant4             --------------------------
	.section	.nv.constant4,"a",@progbits
	.align	8
	.align		8
.nv.constant4:
        /*0000*/ 	.dword	_ZN34_INTERNAL_50a5a0d8_4_k_cu_21201e0f4cuda3std3__45__cpo5beginE
	.align		8
        /*0008*/ 	.dword	_ZN34_INTERNAL_50a5a0d8_4_k_cu_21201e0f4cuda3std3__45__cpo3endE
	.align		8
        /*0010*/ 	.dword	_ZN34_INTERNAL_50a5a0d8_4_k_cu_21201e0f4cuda3std3__45__cpo6cbeginE
	.align		8
        /*0018*/ 	.dword	_ZN34_INTERNAL_50a5a0d8_4_k_cu_21201e0f4cuda3std3__45__cpo4cendE
	.align		8
        /*0020*/ 	.dword	_ZN34_INTERNAL_50a5a0d8_4_k_cu_21201e0f4cuda3std3__45__cpo6rbeginE
	.align		8
        /*0028*/ 	.dword	_ZN34_INTERNAL_50a5a0d8_4_k_cu_21201e0f4cuda3std3__45__cpo4rendE
	.align		8
        /*0030*/ 	.dword	_ZN34_INTERNAL_50a5a0d8_4_k_cu_21201e0f4cuda3std3__45__cpo7crbeginE
	.align		8
        /*0038*/ 	.dword	_ZN34_INTERNAL_50a5a0d8_4_k_cu_21201e0f4cuda3std3__45__cpo5crendE
	.align		8
        /*0040*/ 	.dword	_ZN34_INTERNAL_50a5a0d8_4_k_cu_21201e0f4cuda3std3__436_GLOBAL__N__50a5a0d8_4_k_cu_21201e0f6ignoreE
	.align		8
        /*0048*/ 	.dword	_ZN34_INTERNAL_50a5a0d8_4_k_cu_21201e0f4cuda3std3__419piecewise_constructE
	.align		8
        /*0050*/ 	.dword	_ZN34_INTERNAL_50a5a0d8_4_k_cu_21201e0f4cuda3std3__48in_placeE
	.align		8
        /*0058*/ 	.dword	_ZN34_INTERNAL_50a5a0d8_4_k_cu_21201e0f4cuda3std3__420unreachable_sentinelE
	.align		8
        /*0060*/ 	.dword	_ZN34_INTERNAL_50a5a0d8_4_k_cu_21201e0f4cuda3std3__47nulloptE
	.align		8
        /*0068*/ 	.dword	_ZN34_INTERNAL_50a5a0d8_4_k_cu_21201e0f4cuda3std3__48unexpectE
	.align		8
        /*0070*/ 	.dword	_ZN34_INTERNAL_50a5a0d8_4_k_cu_21201e0f4cuda3std6ranges3__45__cpo4swapE
	.align		8
        /*0078*/ 	.dword	_ZN34_INTERNAL_50a5a0d8_4_k_cu_21201e0f4cuda3std6ranges3__45__cpo9iter_moveE
	.align		8
        /*0080*/ 	.dword	_ZN34_INTERNAL_50a5a0d8_4_k_cu_21201e0f4cuda3std6ranges3__45__cpo5beginE
	.align		8
        /*0088*/ 	.dword	_ZN34_INTERNAL_50a5a0d8_4_k_cu_21201e0f4cuda3std6ranges3__45__cpo3endE
	.align		8
        /*0090*/ 	.dword	_ZN34_INTERNAL_50a5a0d8_4_k_cu_21201e0f4cuda3std6ranges3__45__cpo6cbeginE
	.align		8
        /*0098*/ 	.dword	_ZN34_INTERNAL_50a5a0d8_4_k_cu_21201e0f4cuda3std6ranges3__45__cpo4cendE
	.align		8
        /*00a0*/ 	.dword	_ZN34_INTERNAL_50a5a0d8_4_k_cu_21201e0f4cuda3std6ranges3__45__cpo7advanceE
	.align		8
        /*00a8*/ 	.dword	_ZN34_INTERNAL_50a5a0d8_4_k_cu_21201e0f4cuda3std6ranges3__45__cpo9iter_swapE
	.align		8
        /*00b0*/ 	.dword	_ZN34_INTERNAL_50a5a0d8_4_k_cu_21201e0f4cuda3std6ranges3__45__cpo4nextE
	.align		8
        /*00b8*/ 	.dword	_ZN34_INTERNAL_50a5a0d8_4_k_cu_21201e0f4cuda3std6ranges3__45__cpo4prevE
	.align		8
        /*00c0*/ 	.dword	_ZN34_INTERNAL_50a5a0d8_4_k_cu_21201e0f4cuda3std6ranges3__45__cpo4dataE
	.align		8
        /*00c8*/ 	.dword	_ZN34_INTERNAL_50a5a0d8_4_k_cu_21201e0f4cuda3std6ranges3__45__cpo5cdataE
	.align		8
        /*00d0*/ 	.dword	_ZN34_INTERNAL_50a5a0d8_4_k_cu_21201e0f4cuda3std6ranges3__45__cpo4sizeE
	.align		8
        /*00d8*/ 	.dword	_ZN34_INTERNAL_50a5a0d8_4_k_cu_21201e0f4cuda3std6ranges3__45__cpo5ssizeE
	.align		8
        /*00e0*/ 	.dword	_ZN34_INTERNAL_50a5a0d8_4_k_cu_21201e0f4cuda3std6ranges3__45__cpo8distanceE
	.align		8
        /*00e8*/ 	.dword	_ZN34_INTERNAL_50a5a0d8_4_k_cu_21201e0f6thrust24THRUST_300001_SM_1000_NS8cuda_cub3parE
	.align		8
        /*00f0*/ 	.dword	_ZN34_INTERNAL_50a5a0d8_4_k_cu_21201e0f6thrust24THRUST_300001_SM_1000_NS8cuda_cub10par_nosyncE
	.align		8
        /*00f8*/ 	.dword	_ZN34_INTERNAL_50a5a0d8_4_k_cu_21201e0f6thrust24THRUST_300001_SM_1000_NS6system6detail10sequential3seqE
	.align		8
        /*0100*/ 	.dword	_ZN34_INTERNAL_50a5a0d8_4_k_cu_21201e0f6thrust24THRUST_300001_SM_1000_NS12placeholders2_1E
	.align		8
        /*0108*/ 	.dword	_ZN34_INTERNAL_50a5a0d8_4_k_cu_21201e0f6thrust24THRUST_300001_SM_1000_NS12placeholders2_2E
	.align		8
        /*0110*/ 	.dword	_ZN34_INTERNAL_50a5a0d8_4_k_cu_21201e0f6thrust24THRUST_300001_SM_1000_NS12placeholders2_3E
	.align		8
        /*0118*/ 	.dword	_ZN34_INTERNAL_50a5a0d8_4_k_cu_21201e0f6thrust24THRUST_300001_SM_1000_NS12placeholders2_4E
	.align		8
        /*0120*/ 	.dword	_ZN34_INTERNAL_50a5a0d8_4_k_cu_21201e0f6thrust24THRUST_300001_SM_1000_NS12placeholders2_5E
	.align		8
        /*0128*/ 	.dword	_ZN34_INTERNAL_50a5a0d8_4_k_cu_21201e0f6thrust24THRUST_300001_SM_1000_NS12placeholders2_6E
	.align		8
        /*0130*/ 	.dword	_ZN34_INTERNAL_50a5a0d8_4_k_cu_21201e0f6thrust24THRUST_300001_SM_1000_NS12placeholders2_7E
	.align		8
        /*0138*/ 	.dword	_ZN34_INTERNAL_50a5a0d8_4_k_cu_21201e0f6thrust24THRUST_300001_SM_1000_NS12placeholders2_8E
	.align		8
        /*0140*/ 	.dword	_ZN34_INTERNAL_50a5a0d8_4_k_cu_21201e0f6thrust24THRUST_300001_SM_1000_NS12placeholders2_9E
	.align		8
        /*0148*/ 	.dword	_ZN34_INTERNAL_50a5a0d8_4_k_cu_21201e0f6thrust24THRUST_300001_SM_1000_NS12placeholders3_10E
	.align		8
        /*0150*/ 	.dword	_ZN34_INTERNAL_50a5a0d8_4_k_cu_21201e0f6thrust24THRUST_300001_SM_1000_NS3seqE
	.align		8
        /*0158*/ 	.dword	free
	.align		8
        /*0160*/ 	.dword	malloc


//--------------------- .text._ZN3cub18CUB_300001_SM_10006detail11EmptyKernelIvEEvv --------------------------
	.section	.text._ZN3cub18CUB_300001_SM_10006detail11EmptyKernelIvEEvv,"ax",@progbits
	.align	128
        .global         _ZN3cub18CUB_300001_SM_10006detail11EmptyKernelIvEEvv
        .type           _ZN3cub18CUB_300001_SM_10006detail11EmptyKernelIvEEvv,@function
        .size           _ZN3cub18CUB_300001_SM_10006detail11EmptyKernelIvEEvv,(.L_x_67 - _ZN3cub18CUB_300001_SM_10006detail11EmptyKernelIvEEvv)
        .other          _ZN3cub18CUB_300001_SM_10006detail11EmptyKernelIvEEvv,@"STO_CUDA_ENTRY STV_DEFAULT"
_ZN3cub18CUB_300001_SM_10006detail11EmptyKernelIvEEvv:
.text._ZN3cub18CUB_300001_SM_10006detail11EmptyKernelIvEEvv:
[----:B------:R-:W-:Y:S01]  /*0000*/  LDC R1, c[0x0][0x37c] ;  /* 0x0000df00ff017b82 */ /* 0x000fe20000000800 */
[----:B------:R-:W-:Y:S05]  /*0010*/  EXIT ;  /* 0x000000000000794d */ /* 0x000fea0003800000 */
.L_x_0:
[----:B------:R-:W-:-:S00]  /*0020*/  BRA `(.L_x_0) ;  /* 0xfffffffc00fc7947 */ /* 0x000fc0000383ffff */
[----:B------:R-:W-:-:S00]  /*0030*/  NOP ;  /* 0x0000000000007918 */ /* 0x000fc00000000000 */
        /* <DEDUP_REMOVED lines=12> */
.L_x_67:


//--------------------- .text._Z14fragmentShaderP6uchar4PiP6float3P4int3P8fragment --------------------------
	.section	.text._Z14fragmentShaderP6uchar4PiP6float3P4int3P8fragment,"ax",@progbits
	.align	128
        .global         _Z14fragmentShaderP6uchar4PiP6float3P4int3P8fragment
        .type           _Z14fragmentShaderP6uchar4PiP6float3P4int3P8fragment,@function
        .size           _Z14fragmentShaderP6uchar4PiP6float3P4int3P8fragment,(.L_x_68 - _Z14fragmentShaderP6uchar4PiP6float3P4int3P8fragment)
        .other          _Z14fragmentShaderP6uchar4PiP6float3P4int3P8fragment,@"STO_CUDA_ENTRY STV_DEFAULT"
_Z14fragmentShaderP6uchar4PiP6float3P4int3P8fragment:
.text._Z14fragmentShaderP6uchar4PiP6float3P4int3P8fragment:
[----:B------:R-:W0:Y:S01]  /*0000*/  LDC R1, c[0x0][0x37c] ;  /* 0x0000df00ff017b82 */ /* 0x000e220000000800 */
[----:B------:R-:W1:Y:S07]  /*0010*/  S2R R3, SR_TID.X ;  /* 0x0000000000037919 */ /* 0x000e6e0000002100 */
[----:B------:R-:W2:Y:S01]  /*0020*/  LDC.64 R14, c[0x0][0x3a0] ;  /* 0x0000e800ff0e7b82 */ /* 0x000ea20000000a00 */
[----:B------:R-:W3:Y:S01]  /*0030*/  LDCU.64 UR4, c[0x0][0x358] ;  /* 0x00006b00ff0477ac */ /* 0x000ee20008000a00 */
[----:B------:R-:W1:Y:S02]  /*0040*/  S2R R0, SR_CTAID.X ;  /* 0x0000000000007919 */ /* 0x000e640000002500 */
[----:B-1----:R-:W-:-:S04]  /*0050*/  IMAD R3, R0, 0x80, R3 ;  /* 0x0000008000037824 */ /* 0x002fc800078e0203 */
[----:B--2---:R-:W-:-:S05]  /*0060*/  IMAD.WIDE.U32 R14, R3, 0x20, R14 ;  /* 0x00000020030e7825 */ /* 0x004fca00078e000e */
[----:B---3--:R-:W2:Y:S02]  /*0070*/  LDG.E.64 R4, desc[UR4][R14.64] ;  /* 0x000000040e047981 */ /* 0x008ea4000c1e1b00 */
[----:B--2---:R-:W-:-:S04]  /*0080*/  ISETP.NE.U32.AND P0, PT, R4, RZ, PT ;  /* 0x000000ff0400720c */ /* 0x004fc80003f05070 */
[----:B------:R-:W-:-:S13]  /*0090*/  ISETP.NE.AND.EX P0, PT, R5, RZ, PT, P0 ;  /* 0x000000ff0500720c */ /* 0x000fda0003f05300 */
[----:B0-----:R-:W-:Y:S05]  /*00a0*/  @!P0 EXIT ;  /* 0x000000000000894d */ /* 0x001fea0003800000 */
[----:B------:R-:W2:Y:S01]  /*00b0*/  LDG.E.64 R12, desc[UR4][R14.64+0x10] ;  /* 0x000010040e0c7981 */ /* 0x000ea2000c1e1b00 */
[----:B------:R-:W-:Y:S01]  /*00c0*/  BSSY.RECONVERGENT B1, `(.L_x_1) ;  /* 0x000008d000017945 */ /* 0x000fe20003800200 */
[----:B--2---:R-:W-:-:S13]  /*00d0*/  ISETP.GE.AND P0, PT, R12, 0x1, PT ;  /* 0x000000010c00780c */ /* 0x004fda0003f06270 */
[----:B------:R-:W-:Y:S05]  /*00e0*/  @!P0 BRA `(.L_x_2) ;  /* 0x0000000800288947 */ /* 0x000fea0003800000 */
[----:B------:R-:W2:Y:S01]  /*00f0*/  LDG.E.64 R14, desc[UR4][R14.64+0x8] ;  /* 0x000008040e0e7981 */ /* 0x000ea2000c1e1b00 */
[C---:B------:R-:W-:Y:S01]  /*0100*/  LOP3.LUT R0, R13.reuse, 0x7ffffffc, RZ, 0xc0, !PT ;  /* 0x7ffffffc0d007812 */ /* 0x040fe200078ec0ff */
[----:B------:R-:W-:Y:S01]  /*0110*/  HFMA2 R7, -RZ, RZ, 0, 0 ;  /* 0x00000000ff077431 */ /* 0x000fe200000001ff */
[----:B------:R-:W-:Y:S01]  /*0120*/  LOP3.LUT R2, R13, 0x3, RZ, 0xc0, !PT ;  /* 0x000000030d027812 */ /* 0x000fe200078ec0ff */
[----:B------:R-:W-:Y:S02]  /*0130*/  IMAD.SHL.U32 R3, R12, 0x4, RZ ;  /* 0x000000040c037824 */ /* 0x000fe400078e00ff */
[----:B------:R-:W-:Y:S02]  /*0140*/  IMAD.MOV R6, RZ, RZ, -R0 ;  /* 0x000000ffff067224 */ /* 0x000fe400078e0a00 */
[----:B--2---:R-:W-:-:S07]  /*0150*/  VIADD R8, R15, 0x1 ;  /* 0x000000010f087836 */ /* 0x004fce0000000000 */
.L_x_13:
[----:B------:R-:W-:Y:S01]  /*0160*/  ISETP.GE.AND P0, PT, R13, 0x1, PT ;  /* 0x000000010d00780c */ /* 0x000fe20003f06270 */
[----:B------:R-:W-:-:S12]  /*0170*/  BSSY.RECONVERGENT B0, `(.L_x_3) ;  /* 0x000007e000007945 */ /* 0x000fd80003800200 */
[----:B01----:R-:W-:Y:S05]  /*0180*/  @!P0 BRA `(.L_x_4) ;  /* 0x0000000400f08947 */ /* 0x003fea0003800000 */
[----:B------:R-:W-:Y:S01]  /*0190*/  ISETP.GE.U32.AND P0, PT, R13, 0x4, PT ;  /* 0x000000040d00780c */ /* 0x000fe20003f06070 */
[----:B------:R-:W-:Y:S01]  /*01a0*/  BSSY.RECONVERGENT B2, `(.L_x_5) ;  /* 0x0000045000027945 */ /* 0x000fe20003800200 */
[----:B------:R-:W-:Y:S01]  /*01b0*/  IADD3 R9, PT, PT, R14, R7, RZ ;  /* 0x000000070e097210 */ /* 0x000fe20007ffe0ff */
[----:B------:R-:W-:-:S10]  /*01c0*/  IMAD.MOV.U32 R10, RZ, RZ, RZ ;  /* 0x000000ffff0a7224 */ /* 0x000fd400078e00ff */
[----:B------:R-:W-:Y:S05]  /*01d0*/  @!P0 BRA `(.L_x_6) ;  /* 0x0000000400048947 */ /* 0x000fea0003800000 */
[-C--:B------:R-:W-:Y:S01]  /*01e0*/  IADD3 R26, P0, PT, R4, R7.reuse, RZ ;  /* 0x00000007041a7210 */ /* 0x080fe20007f1e0ff */
[----:B------:R-:W-:Y:S01]  /*01f0*/  BSSY.RECONVERGENT B3, `(.L_x_7) ;  /* 0x000003e000037945 */ /* 0x000fe20003800200 */
[C-C-:B------:R-:W-:Y:S01]  /*0200*/  IMAD.IADD R10, R12.reuse, 0x1, R7.reuse ;  /* 0x000000010c0a7824 */ /* 0x140fe200078e0207 */
[C---:B------:R-:W-:Y:S01]  /*0210*/  LEA R11, R12.reuse, R7, 0x1 ;  /* 0x000000070c0b7211 */ /* 0x040fe200078e08ff */
[----:B------:R-:W-:Y:S01]  /*0220*/  IMAD R22, R12, 0x3, R7 ;  /* 0x000000030c167824 */ /* 0x000fe200078e0207 */
[----:B------:R-:W-:Y:S01]  /*0230*/  IADD3.X R23, PT, PT, RZ, R5, RZ, P0, !PT ;  /* 0x00000005ff177210 */ /* 0x000fe200007fe4ff */
[----:B------:R-:W-:Y:S02]  /*0240*/  IMAD.MOV.U32 R24, RZ, RZ, R8 ;  /* 0x000000ffff187224 */ /* 0x000fe400078e0008 */
[----:B------:R-:W-:-:S07]  /*0250*/  IMAD.MOV.U32 R25, RZ, RZ, R6 ;  /* 0x000000ffff197224 */ /* 0x000fce00078e0006 */
.L_x_8:
[----:B------:R-:W-:-:S05]  /*0260*/  IMAD.MOV.U32 R27, RZ, RZ, R23 ;  /* 0x000000ffff1b7224 */ /* 0x000fca00078e0017 */
[----:B------:R-:W2:Y:S02]  /*0270*/  LD.E.U8 R16, desc[UR4][R26.64] ;  /* 0x000000041a107980 */ /* 0x000ea4000c101100 */
[----:B--2---:R-:W-:-:S13]  /*0280*/  ISETP.NE.AND P0, PT, R16, RZ, PT ;  /* 0x000000ff1000720c */ /* 0x004fda0003f05270 */
[----:B------:R-:W0:Y:S08]  /*0290*/  @P0 LDC.64 R18, c[0x0][0x388] ;  /* 0x0000e200ff120b82 */ /* 0x000e300000000a00 */
[----:B------:R-:W1:Y:S01]  /*02a0*/  @P0 LDC.64 R16, c[0x0][0x380] ;  /* 0x0000e000ff100b82 */ /* 0x000e620000000a00 */
[----:B0-----:R-:W2:Y:S01]  /*02b0*/  @P0 LDG.E R18, desc[UR4][R18.64] ;  /* 0x0000000412120981 */ /* 0x001ea2000c1e1900 */
[----:B------:R-:W-:Y:S01]  /*02c0*/  @P0 VIADD R20, R24, 0xffffffff ;  /* 0xffffffff18140836 */ /* 0x000fe20000000000 */
[----:B------:R-:W-:-:S03]  /*02d0*/  @P0 MOV R27, 0xff0000ff ;  /* 0xff0000ff001b0802 */ /* 0x000fc60000000f00 */
[----:B--2---:R-:W-:Y:S01]  /*02e0*/  @P0 IMAD R21, R20, R18, R9 ;  /* 0x0000001214150224 */ /* 0x004fe200078e0209 */
[----:B------:R-:W-:-:S03]  /*02f0*/  IADD3 R20, P1, PT, R4, R10, RZ ;  /* 0x0000000a04147210 */ /* 0x000fc60007f3e0ff */
[----:B-1----:R-:W-:-:S04]  /*0300*/  @P0 IMAD.WIDE R16, R21, 0x4, R16 ;  /* 0x0000000415100825 */ /* 0x002fc800078e0210 */
[----:B------:R-:W-:Y:S01]  /*0310*/  IMAD.X R21, RZ, RZ, R5, P1 ;  /* 0x000000ffff157224 */ /* 0x000fe200008e0605 */
[----:B------:R0:W-:Y:S04]  /*0320*/  @P0 STG.E desc[UR4][R16.64], R27 ;  /* 0x0000001b10000986 */ /* 0x0001e8000c101904 */
[----:B------:R-:W2:Y:S02]  /*0330*/  LD.E.U8 R20, desc[UR4][R20.64] ;  /* 0x0000000414147980 */ /* 0x000ea4000c101100 */
[----:B--2---:R-:W-:-:S13]  /*0340*/  ISETP.NE.AND P0, PT, R20, RZ, PT ;  /* 0x000000ff1400720c */ /* 0x004fda0003f05270 */
[----:B------:R-:W1:Y:S08]  /*0350*/  @P0 LDC.64 R20, c[0x0][0x388] ;  /* 0x0000e200ff140b82 */ /* 0x000e700000000a00 */
[----:B0-----:R-:W0:Y:S01]  /*0360*/  @P0 LDC.64 R16, c[0x0][0x380] ;  /* 0x0000e000ff100b82 */ /* 0x001e220000000a00 */
[----:B-1----:R-:W2:Y:S01]  /*0370*/  @P0 LDG.E R18, desc[UR4][R20.64] ;  /* 0x0000000414120981 */ /* 0x002ea2000c1e1900 */
[----:B------:R-:W-:-:S02]  /*0380*/  @P0 IMAD.MOV.U32 R27, RZ, RZ, -0xffff01 ;  /* 0xff0000ffff1b0424 */ /* 0x000fc400078e00ff */
[----:B--2---:R-:W-:Y:S01]  /*0390*/  @P0 IMAD R29, R18, R24, R9 ;  /* 0x00000018121d0224 */ /* 0x004fe200078e0209 */
[----:B------:R-:W-:-:S03]  /*03a0*/  IADD3 R18, P1, PT, R4, R11, RZ ;  /* 0x0000000b04127210 */ /* 0x000fc60007f3e0ff */
[----:B0-----:R-:W-:Y:S01]  /*03b0*/  @P0 IMAD.WIDE R28, R29, 0x4, R16 ;  /* 0x000000041d1c0825 */ /* 0x001fe200078e0210 */
[----:B------:R-:W-:-:S04]  /*03c0*/  IADD3.X R19, PT, PT, RZ, R5, RZ, P1, !PT ;  /* 0x00000005ff137210 */ /* 0x000fc80000ffe4ff */
[----:B------:R0:W-:Y:S04]  /*03d0*/  @P0 STG.E desc[UR4][R28.64], R27 ;  /* 0x0000001b1c000986 */ /* 0x0001e8000c101904 */
[----:B------:R-:W2:Y:S02]  /*03e0*/  LD.E.U8 R18, desc[UR4][R18.64] ;  /* 0x0000000412127980 */ /* 0x000ea4000c101100 */
[----:B--2---:R-:W-:-:S13]  /*03f0*/  ISETP.NE.AND P0, PT, R18, RZ, PT ;  /* 0x000000ff1200720c */ /* 0x004fda0003f05270 */
[----:B------:R-:W1:Y:S08]  /*0400*/  @P0 LDC.64 R18, c[0x0][0x388] ;  /* 0x0000e200ff120b82 */ /* 0x000e700000000a00 */
[----:B------:R-:W2:Y:S01]  /*0410*/  @P0 LDC.64 R16, c[0x0][0x380] ;  /* 0x0000e000ff100b82 */ /* 0x000ea20000000a00 */
[----:B-1----:R-:W3:Y:S01]  /*0420*/  @P0 LDG.E R21, desc[UR4][R18.64] ;  /* 0x0000000412150981 */ /* 0x002ee2000c1e1900 */
[----:B0-----:R-:W-:-:S02]  /*0430*/  @P0 IMAD.MOV.U32 R29, RZ, RZ, -0xffff01 ;  /* 0xff0000ffff1d0424 */ /* 0x001fc400078e00ff */
[----:B---3--:R-:W-:-:S04]  /*0440*/  @P0 IMAD R20, R21, R24, R21 ;  /* 0x0000001815140224 */ /* 0x008fc800078e0215 */
[----:B------:R-:W-:Y:S01]  /*0450*/  @P0 IMAD.IADD R21, R9, 0x1, R20 ;  /* 0x0000000109150824 */ /* 0x000fe200078e0214 */
[----:B------:R-:W-:-:S03]  /*0460*/  IADD3 R20, P1, PT, R4, R22, RZ ;  /* 0x0000001604147210 */ /* 0x000fc60007f3e0ff */
[----:B--2---:R-:W-:Y:S01]  /*0470*/  @P0 IMAD.WIDE R16, R21, 0x4, R16 ;  /* 0x0000000415100825 */ /* 0x004fe200078e0210 */
[----:B------:R-:W-:-:S04]  /*0480*/  IADD3.X R21, PT, PT, RZ, R5, RZ, P1, !PT ;  /* 0x00000005ff157210 */ /* 0x000fc80000ffe4ff */
[----:B------:R0:W-:Y:S04]  /*0490*/  @P0 STG.E desc[UR4][R16.64], R29 ;  /* 0x0000001d10000986 */ /* 0x0001e8000c101904 */
[----:B------:R-:W2:Y:S02]  /*04a0*/  LD.E.U8 R20, desc[UR4][R20.64] ;  /* 0x0000000414147980 */ /* 0x000ea4000c101100 */
[----:B--2---:R-:W-:-:S13]  /*04b0*/  ISETP.NE.AND P0, PT, R20, RZ, PT ;  /* 0x000000ff1400720c */ /* 0x004fda0003f05270 */
[----:B0-----:R-:W0:Y:S08]  /*04c0*/  @P0 LDC.64 R28, c[0x0][0x388] ;  /* 0x0000e200ff1c0b82 */ /* 0x001e300000000a00 */
[----:B------:R-:W1:Y:S01]  /*04d0*/  @P0 LDC.64 R18, c[0x0][0x380] ;  /* 0x0000e000ff120b82 */ /* 0x000e620000000a00 */
[----:B0-----:R-:W2:Y:S01]  /*04e0*/  @P0 LDG.E R28, desc[UR4][R28.64] ;  /* 0x000000041c1c0981 */ /* 0x001ea2000c1e1900 */
[----:B------:R-:W-:Y:S01]  /*04f0*/  @P0 VIADD R27, R24, 0x2 ;  /* 0x00000002181b0836 */ /* 0x000fe20000000000 */
[----:B------:R-:W-:Y:S01]  /*0500*/  IADD3 R25, PT, PT, R25, 0x4, RZ ;  /* 0x0000000419197810 */ /* 0x000fe20007ffe0ff */
[----:B------:R-:W-:Y:S01]  /*0510*/  @P0 IMAD.MOV.U32 R21, RZ, RZ, -0xffff01 ;  /* 0xff0000ffff150424 */ /* 0x000fe200078e00ff */
[C---:B------:R-:W-:Y:S01]  /*0520*/  IADD3 R26, P1, PT, R3.reuse, R26, RZ ;  /* 0x0000001a031a7210 */ /* 0x040fe20007f3e0ff */
[C---:B------:R-:W-:Y:S01]  /*0530*/  IMAD.IADD R10, R3.reuse, 0x1, R10 ;  /* 0x00000001030a7824 */ /* 0x040fe200078e020a */
[C---:B------:R-:W-:Y:S01]  /*0540*/  IADD3 R22, PT, PT, R3.reuse, R22, RZ ;  /* 0x0000001603167210 */ /* 0x040fe20007ffe0ff */
[----:B------:R-:W-:-:S02]  /*0550*/  IMAD.IADD R11, R3, 0x1, R11 ;  /* 0x00000001030b7824 */ /* 0x000fc400078e020b */
[----:B------:R-:W-:Y:S02]  /*0560*/  IMAD.X R23, RZ, RZ, R23, P1 ;  /* 0x000000ffff177224 */ /* 0x000fe400008e0617 */
[----:B------:R-:W-:Y:S02]  /*0570*/  VIADD R24, R24, 0x4 ;  /* 0x0000000418187836 */ /* 0x000fe40000000000 */
[----:B--2---:R-:W-:-:S04]  /*0580*/  @P0 IMAD R27, R27, R28, R9 ;  /* 0x0000001c1b1b0224 */ /* 0x004fc800078e0209 */
[----:B-1----:R-:W-:-:S05]  /*0590*/  @P0 IMAD.WIDE R18, R27, 0x4, R18 ;  /* 0x000000041b120825 */ /* 0x002fca00078e0212 */
[----:B------:R0:W-:Y:S01]  /*05a0*/  @P0 STG.E desc[UR4][R18.64], R21 ;  /* 0x0000001512000986 */ /* 0x0001e2000c101904 */
[----:B------:R-:W-:-:S13]  /*05b0*/  ISETP.NE.AND P0, PT, R25, RZ, PT ;  /* 0x000000ff1900720c */ /* 0x000fda0003f05270 */
[----:B0-----:R-:W-:Y:S05]  /*05c0*/  @P0 BRA `(.L_x_8) ;  /* 0xfffffffc00240947 */ /* 0x001fea000383ffff */
[----:B------:R-:W-:Y:S05]  /*05d0*/  BSYNC.RECONVERGENT B3 ;  /* 0x0000000000037941 */ /* 0x000fea0003800200 */
.L_x_7:
[----:B------:R-:W-:-:S07]  /*05e0*/  MOV R10, R0 ;  /* 0x00000000000a7202 */ /* 0x000fce0000000f00 */
.L_x_6:
[----:B------:R-:W-:Y:S05]  /*05f0*/  BSYNC.RECONVERGENT B2 ;  /* 0x0000000000027941 */ /* 0x000fea0003800200 */
.L_x_5:
[----:B------:R-:W-:-:S13]  /*0600*/  ISETP.NE.AND P0, PT, R2, RZ, PT ;  /* 0x000000ff0200720c */ /* 0x000fda0003f05270 */
[----:B------:R-:W-:Y:S05]  /*0610*/  @!P0 BRA `(.L_x_4) ;  /* 0x0000000000cc8947 */ /* 0x000fea0003800000 */
[----:B------:R-:W-:-:S05]  /*0620*/  IMAD R21, R12, R10, R7 ;  /* 0x0000000a0c157224 */ /* 0x000fca00078e0207 */
[----:B------:R-:W-:-:S05]  /*0630*/  IADD3 R16, P0, PT, R4, R21, RZ ;  /* 0x0000001504107210 */ /* 0x000fca0007f1e0ff */
[----:B------:R-:W-:-:S05]  /*0640*/  IMAD.X R17, RZ, RZ, R5, P0 ;  /* 0x000000ffff117224 */ /* 0x000fca00000e0605 */
[----:B------:R-:W2:Y:S01]  /*0650*/  LD.E.U8 R16, desc[UR4][R16.64] ;  /* 0x0000000410107980 */ /* 0x000ea2000c101100 */
[----:B------:R-:W-:Y:S01]  /*0660*/  BSSY.RECONVERGENT B2, `(.L_x_9) ;  /* 0x000000c000027945 */ /* 0x000fe20003800200 */
[----:B------:R-:W-:Y:S02]  /*0670*/  ISETP.NE.AND P1, PT, R2, 0x1, PT ;  /* 0x000000010200780c */ /* 0x000fe40003f25270 */
[----:B--2---:R-:W-:-:S13]  /*0680*/  ISETP.NE.AND P0, PT, R16, RZ, PT ;  /* 0x000000ff1000720c */ /* 0x004fda0003f05270 */
[----:B------:R-:W-:Y:S05]  /*0690*/  @!P0 BRA `(.L_x_10) ;  /* 0x0000000000208947 */ /* 0x000fea0003800000 */
[----:B------:R-:W0:Y:S08]  /*06a0*/  LDC.64 R18, c[0x0][0x388] ;  /* 0x0000e200ff127b82 */ /* 0x000e300000000a00 */
[----:B------:R-:W1:Y:S01]  /*06b0*/  LDC.64 R16, c[0x0][0x380] ;  /* 0x0000e000ff107b82 */ /* 0x000e620000000a00 */
[----:B0-----:R-:W2:Y:S01]  /*06c0*/  LDG.E R18, desc[UR4][R18.64] ;  /* 0x0000000412127981 */ /* 0x001ea2000c1e1900 */
[----:B------:R-:W-:Y:S01]  /*06d0*/  IADD3 R20, PT, PT, R15, R10, RZ ;  /* 0x0000000a0f147210 */ /* 0x000fe20007ffe0ff */
[----:B------:R-:W-:-:S04]  /*06e0*/  IMAD.MOV.U32 R23, RZ, RZ, -0xffff01 ;  /* 0xff0000ffff177424 */ /* 0x000fc800078e00ff */
[----:B--2---:R-:W-:-:S04]  /*06f0*/  IMAD R11, R20, R18, R9 ;  /* 0x00000012140b7224 */ /* 0x004fc800078e0209 */
[----:B-1----:R-:W-:-:S05]  /*0700*/  IMAD.WIDE R16, R11, 0x4, R16 ;  /* 0x000000040b107825 */ /* 0x002fca00078e0210 */
[----:B------:R0:W-:Y:S02]  /*0710*/  STG.E desc[UR4][R16.64], R23 ;  /* 0x0000001710007986 */ /* 0x0001e4000c101904 */
.L_x_10:
[----:B------:R-:W-:Y:S05]  /*0720*/  BSYNC.RECONVERGENT B2 ;  /* 0x0000000000027941 */ /* 0x000fea0003800200 */
.L_x_9:
[----:B------:R-:W-:Y:S05]  /*0730*/  @!P1 BRA `(.L_x_4) ;  /* 0x0000000000849947 */ /* 0x000fea0003800000 */
[----:B------:R-:W-:-:S04]  /*0740*/  IADD3 R21, PT, PT, R12, R21, RZ ;  /* 0x000000150c157210 */ /* 0x000fc80007ffe0ff */
[----:B0-----:R-:W-:-:S05]  /*0750*/  IADD3 R16, P0, PT, R4, R21, RZ ;  /* 0x0000001504107210 */ /* 0x001fca0007f1e0ff */
        /* <DEDUP_REMOVED lines=9> */
[----:B------:R-:W-:-:S02]  /*07f0*/  IADD3 R11, PT, PT, R15, R10, RZ ;  /* 0x0000000a0f0b7210 */ /* 0x000fc40007ffe0ff */
[----:B------:R-:W-:-:S03]  /*0800*/  MOV R23, 0xff0000ff ;  /* 0xff0000ff00177802 */ /* 0x000fc60000000f00 */
[----:B--2---:R-:W-:-:S04]  /*0810*/  IMAD R20, R11, R18, R18 ;  /* 0x000000120b147224 */ /* 0x004fc800078e0212 */
[----:B------:R-:W-:-:S04]  /*0820*/  IMAD.IADD R11, R9, 0x1, R20 ;  /* 0x00000001090b7824 */ /* 0x000fc800078e0214 */
[----:B-1----:R-:W-:-:S05]  /*0830*/  IMAD.WIDE R16, R11, 0x4, R16 ;  /* 0x000000040b107825 */ /* 0x002fca00078e0210 */
[----:B------:R0:W-:Y:S02]  /*0840*/  STG.E desc[UR4][R16.64], R23 ;  /* 0x0000001710007986 */ /* 0x0001e4000c101904 */
.L_x_12:
[----:B------:R-:W-:Y:S05]  /*0850*/  BSYNC.RECONVERGENT B2 ;  /* 0x0000000000027941 */ /* 0x000fea0003800200 */
.L_x_11:
[----:B------:R-:W-:Y:S05]  /*0860*/  @!P1 BRA `(.L_x_4) ;  /* 0x0000000000389947 */ /* 0x000fea0003800000 */
[----:B0-----:R-:W-:-:S05]  /*0870*/  IMAD.IADD R17, R12, 0x1, R21 ;  /* 0x000000010c117824 */ /* 0x001fca00078e0215 */
[----:B------:R-:W-:-:S04]  /*0880*/  IADD3 R16, P0, PT, R4, R17, RZ ;  /* 0x0000001104107210 */ /* 0x000fc80007f1e0ff */
[----:B------:R-:W-:-:S05]  /*0890*/  IADD3.X R17, PT, PT, RZ, R5, RZ, P0, !PT ;  /* 0x00000005ff117210 */ /* 0x000fca00007fe4ff */
[----:B------:R-:W2:Y:S02]  /*08a0*/  LD.E.U8 R16, desc[UR4][R16.64] ;  /* 0x0000000410107980 */ /* 0x000ea4000c101100 */
[----:B--2---:R-:W-:-:S13]  /*08b0*/  ISETP.NE.AND P0, PT, R16, RZ, PT ;  /* 0x000000ff1000720c */ /* 0x004fda0003f05270 */
[----:B------:R-:W-:Y:S05]  /*08c0*/  @!P0 BRA `(.L_x_4) ;  /* 0x0000000000208947 */ /* 0x000fea0003800000 */
[----:B------:R-:W0:Y:S08]  /*08d0*/  LDC.64 R18, c[0x0][0x388] ;  /* 0x0000e200ff127b82 */ /* 0x000e300000000a00 */
[----:B------:R-:W1:Y:S01]  /*08e0*/  LDC.64 R16, c[0x0][0x380] ;  /* 0x0000e000ff107b82 */ /* 0x000e620000000a00 */
[----:B0-----:R-:W2:Y:S01]  /*08f0*/  LDG.E R18, desc[UR4][R18.64] ;  /* 0x0000000412127981 */ /* 0x001ea2000c1e1900 */
[----:B------:R-:W-:Y:S01]  /*0900*/  IADD3 R10, PT, PT, R10, 0x2, R15 ;  /* 0x000000020a0a7810 */ /* 0x000fe20007ffe00f */
[----:B------:R-:W-:-:S04]  /*0910*/  IMAD.MOV.U32 R11, RZ, RZ, -0xffff01 ;  /* 0xff0000ffff0b7424 */ /* 0x000fc800078e00ff */
[----:B--2---:R-:W-:-:S04]  /*0920*/  IMAD R9, R10, R18, R9 ;  /* 0x000000120a097224 */ /* 0x004fc800078e0209 */
[----:B-1----:R-:W-:-:S05]  /*0930*/  IMAD.WIDE R16, R9, 0x4, R16 ;  /* 0x0000000409107825 */ /* 0x002fca00078e0210 */
[----:B------:R1:W-:Y:S02]  /*0940*/  STG.E desc[UR4][R16.64], R11 ;  /* 0x0000000b10007986 */ /* 0x0003e4000c101904 */
.L_x_4:
[----:B------:R-:W-:Y:S05]  /*0950*/  BSYNC.RECONVERGENT B0 ;  /* 0x0000000000007941 */ /* 0x000fea0003800200 */
.L_x_3:
[----:B------:R-:W-:-:S04]  /*0960*/  IADD3 R7, PT, PT, R7, 0x1, RZ ;  /* 0x0000000107077810 */ /* 0x000fc80007ffe0ff */
[----:B------:R-:W-:-:S13]  /*0970*/  ISETP.NE.AND P0, PT, R7, R12, PT ;  /* 0x0000000c0700720c */ /* 0x000fda0003f05270 */
[----:B------:R-:W-:Y:S05]  /*0980*/  @P0 BRA `(.L_x_13) ;  /* 0xfffffff400f40947 */ /* 0x000fea000383ffff */
.L_x_2:
[----:B------:R-:W-:Y:S05]  /*0990*/  BSYNC.RECONVERGENT B1 ;  /* 0x0000000000017941 */ /* 0x000fea0003800200 */
.L_x_1:
[----:B------:R-:W-:-:S04]  /*09a0*/  MOV R0, 0x158 ;  /* 0x0000015800007802 */ /* 0x000fc80000000f00 */
[----:B------:R2:W3:Y:S03]  /*09b0*/  LDC.64 R2, c[0x4][R0] ;  /* 0x0100000000027b82 */ /* 0x0004e60000000a00 */
[----:B------:R-:W-:-:S07]  /*09c0*/  LEPC R20, `(.L_x_14) ;  /* 0x000000001014794e */ /* 0x000fce0000000000 */
[----:B0123--:R-:W-:Y:S05]  /*09d0*/  CALL.ABS.NOINC R2 ;  /* 0x0000000002007343 */ /* 0x00ffea0003c00000 */
.L_x_14:
[----:B------:R-:W-:Y:S05]  /*09e0*/  EXIT ;  /* 0x000000000000794d */ /* 0x000fea0003800000 */
.L_x_15:
        /* <DEDUP_REMOVED lines=9> */
.L_x_68:


//--------------------- .text._Z17rasterizeTrianglePiS_P6float3P4int3P8fragment --------------------------
	.section	.text._Z17rasterizeTrianglePiS_P6float3P4int3P8fragment,"ax",@progbits
	.align	128
        .global         _Z17rasterizeTrianglePiS_P6float3P4int3P8fragment
        .type           _Z17rasterizeTrianglePiS_P6float3P4int3P8fragment,@function
        .size           _Z17rasterizeTrianglePiS_P6float3P4int3P8fragment,(.L_x_66 - _Z17rasterizeTrianglePiS_P6float3P4int3P8fragment)
        .other          _Z17rasterizeTrianglePiS_P6float3P4int3P8fragment,@"STO_CUDA_ENTRY STV_DEFAULT"
_Z17rasterizeTrianglePiS_P6float3P4int3P8fragment:
.text._Z17rasterizeTrianglePiS_P6float3P4int3P8fragment:
[----:B------:R-:W0:Y:S01]  /*0000*/  LDC R1, c[0x0][0x37c] ;  /* 0x0000df00ff017b82 */ /* 0x000e220000000800 */
[----:B------:R-:W1:Y:S07]  /*0010*/  S2R R22, SR_CTAID.X ;  /* 0x0000000000167919 */ /* 0x000e6e0000002500 */
[----:B------:R-:W1:Y:S01]  /*0020*/  LDC.64 R2, c[0x0][0x398] ;  /* 0x0000e600ff027b82 */ /* 0x000e620000000a00 */
[----:B------:R-:W2:Y:S07]  /*0030*/  LDCU.64 UR36, c[0x0][0x358] ;  /* 0x00006b00ff2477ac */ /* 0x000eae0008000a00 */
[----:B------:R-:W3:Y:S01]  /*0040*/  LDC.64 R8, c[0x0][0x390] ;  /* 0x0000e400ff087b82 */ /* 0x000ee20000000a00 */
[----:B-1----:R-:W-:-:S05]  /*0050*/  IMAD.WIDE.U32 R2, R22, 0xc, R2 ;  /* 0x0000000c16027825 */ /* 0x002fca00078e0002 */
[----:B--2---:R-:W3:Y:S04]  /*0060*/  LDG.E R5, desc[UR36][R2.64] ;  /* 0x0000002402057981 */ /* 0x004ee8000c1e1900 */
[----:B------:R-:W2:Y:S04]  /*0070*/  LDG.E R7, desc[UR36][R2.64+0x4] ;  /* 0x0000042402077981 */ /* 0x000ea8000c1e1900 */
[----:B------:R-:W4:Y:S01]  /*0080*/  LDG.E R11, desc[UR36][R2.64+0x8] ;  /* 0x00000824020b7981 */ /* 0x000f22000c1e1900 */
[----:B---3--:R-:W-:-:S04]  /*0090*/  IMAD.WIDE R4, R5, 0xc, R8 ;  /* 0x0000000c05047825 */ /* 0x008fc800078e0208 */
[--C-:B--2---:R-:W-:Y:S01]  /*00a0*/  IMAD.WIDE R6, R7, 0xc, R8.reuse ;  /* 0x0000000c07067825 */ /* 0x104fe200078e0208 */
[----:B------:R-:W2:Y:S03]  /*00b0*/  LDG.E R26, desc[UR36][R4.64] ;  /* 0x00000024041a7981 */ /* 0x000ea6000c1e1900 */
[----:B----4-:R-:W-:Y:S01]  /*00c0*/  IMAD.WIDE R8, R11, 0xc, R8 ;  /* 0x0000000c0b087825 */ /* 0x010fe200078e0208 */
[----:B------:R-:W2:Y:S04]  /*00d0*/  LDG.E R28, desc[UR36][R6.64] ;  /* 0x00000024061c7981 */ /* 0x000ea8000c1e1900 */
[----:B------:R-:W2:Y:S04]  /*00e0*/  LDG.E R23, desc[UR36][R8.64] ;  /* 0x0000002408177981 */ /* 0x000ea8000c1e1900 */
[----:B------:R-:W3:Y:S04]  /*00f0*/  LDG.E R27, desc[UR36][R4.64+0x4] ;  /* 0x00000424041b7981 */ /* 0x000ee8000c1e1900 */
[----:B------:R1:W3:Y:S04]  /*0100*/  LDG.E R29, desc[UR36][R6.64+0x4] ;  /* 0x00000424061d7981 */ /* 0x0002e8000c1e1900 */
[----:B------:R-:W3:Y:S01]  /*0110*/  LDG.E R24, desc[UR36][R8.64+0x4] ;  /* 0x0000042408187981 */ /* 0x000ee2000c1e1900 */
[----:B------:R-:W1:Y:S02]  /*0120*/  S2R R25, SR_TID.X ;  /* 0x0000000000197919 */ /* 0x000e640000002100 */
[----:B-1----:R-:W-:-:S02]  /*0130*/  SHF.R.U32.HI R6, RZ, 0x3, R25 ;  /* 0x00000003ff067819 */ /* 0x002fc40000011619 */
[CCC-:B--2---:R-:W-:Y:S02]  /*0140*/  FMNMX3 R0, R28.reuse, R23.reuse, R26.reuse, PT ;  /* 0x000000171c007276 */ /* 0x1c4fe4000380001a */
[----:B------:R-:W-:-:S05]  /*0150*/  FMNMX3 R3, R28, R23, R26, !PT ;  /* 0x000000171c037276 */ /* 0x000fca000780001a */
[----:B------:R-:W-:Y:S01]  /*0160*/  FADD R3, -R0, R3 ;  /* 0x0000000300037221 */ /* 0x000fe20000000100 */
[CCC-:B---3--:R-:W-:Y:S02]  /*0170*/  FMNMX3 R2, R29.reuse, R24.reuse, R27.reuse, PT ;  /* 0x000000181d027276 */ /* 0x1c8fe4000380001b */
[----:B------:R-:W-:Y:S01]  /*0180*/  FMNMX3 R11, R29, R24, R27, !PT ;  /* 0x000000181d0b7276 */ /* 0x000fe2000780001b */
[----:B------:R-:W-:-:S04]  /*0190*/  FMUL R16, R3, 0.125 ;  /* 0x3e00000003107820 */ /* 0x000fc80000400000 */
[----:B------:R-:W-:-:S04]  /*01a0*/  FADD R11, -R2, R11 ;  /* 0x0000000b020b7221 */ /* 0x000fc80000000100 */
[----:B------:R-:W-:Y:S01]  /*01b0*/  FMUL R11, R11, 0.125 ;  /* 0x3e0000000b0b7820 */ /* 0x000fe20000400000 */
[----:B------:R-:W1:Y:S08]  /*01c0*/  F2I.CEIL.NTZ R16, R16 ;  /* 0x0000001000107305 */ /* 0x000e70000020b100 */
[----:B------:R-:W2:Y:S01]  /*01d0*/  F2I.CEIL.NTZ R17, R11 ;  /* 0x0000000b00117305 */ /* 0x000ea2000020b100 */
[----:B------:R-:W-:-:S05]  /*01e0*/  LOP3.LUT R3, R25, 0x7, RZ, 0xc0, !PT ;  /* 0x0000000719037812 */ /* 0x000fca00078ec0ff */
[----:B-1----:R-:W-:Y:S01]  /*01f0*/  IMAD R4, R16, R3, RZ ;  /* 0x0000000310047224 */ /* 0x002fe200078e02ff */
[----:B------:R-:W-:Y:S01]  /*0200*/  MOV R3, 0x160 ;  /* 0x0000016000037802 */ /* 0x000fe20000000f00 */
[----:B--2---:R-:W-:-:S03]  /*0210*/  IMAD R8, R17, R6, RZ ;  /* 0x0000000611087224 */ /* 0x004fc600078e02ff */
[----:B------:R-:W-:Y:S01]  /*0220*/  I2FP.F32.U32 R5, R4 ;  /* 0x0000000400057245 */ /* 0x000fe20000201000 */
[----:B------:R1:W2:Y:S01]  /*0230*/  LDC.64 R6, c[0x4][R3] ;  /* 0x0100000003067b82 */ /* 0x0002a20000000a00 */
[----:B------:R-:W-:-:S03]  /*0240*/  I2FP.F32.U32 R9, R8 ;  /* 0x0000000800097245 */ /* 0x000fc60000201000 */
[----:B------:R-:W-:Y:S02]  /*0250*/  FADD R0, R0, R5 ;  /* 0x0000000500007221 */ /* 0x000fe40000000000 */
[----:B------:R-:W-:Y:S02]  /*0260*/  FADD R2, R2, R9 ;  /* 0x0000000902027221 */ /* 0x000fe40000000000 */
[----:B------:R1:W3:Y:S08]  /*0270*/  F2I.TRUNC.NTZ R18, R0 ;  /* 0x0000000000127305 */ /* 0x0002f0000020f100 */
[----:B------:R1:W4:Y:S01]  /*0280*/  F2I.TRUNC.NTZ R19, R2 ;  /* 0x0000000200137305 */ /* 0x000322000020f100 */
[----:B0-----:R-:W-:-:S07]  /*0290*/  IMAD.WIDE R4, R17, R16, RZ ;  /* 0x0000001011047225 */ /* 0x001fce00078e02ff */
[----:B------:R-:W-:-:S07]  /*02a0*/  LEPC R20, `(.L_x_16) ;  /* 0x000000001014794e */ /* 0x000fce0000000000 */
[----:B-1234-:R-:W-:Y:S05]  /*02b0*/  CALL.ABS.NOINC R6 ;  /* 0x0000000006007343 */ /* 0x01efea0003c00000 */
.L_x_16:
[----:B------:R-:W-:-:S13]  /*02c0*/  ISETP.GE.AND P0, PT, R16, 0x1, PT ;  /* 0x000000011000780c */ /* 0x000fda0003f06270 */
[----:B------:R-:W-:Y:S05]  /*02d0*/  @!P0 BRA `(.L_x_17) ;  /* 0x0000001800008947 */ /* 0x000fea0003800000 */
[--C-:B------:R-:W-:Y:S01]  /*02e0*/  FADD R10, -R28, R23.reuse ;  /* 0x000000171c0a7221 */ /* 0x100fe20000000100 */
[--C-:B------:R-:W-:Y:S01]  /*02f0*/  FADD R3, R27, -R24.reuse ;  /* 0x800000181b037221 */ /* 0x100fe20000000000 */
[--C-:B------:R-:W-:Y:S01]  /*0300*/  FADD R12, R29, -R24.reuse ;  /* 0x800000181d0c7221 */ /* 0x100fe20000000000 */
[----:B------:R-:W-:Y:S01]  /*0310*/  FADD R9, R26, -R23 ;  /* 0x800000171a097221 */ /* 0x000fe20000000000 */
[----:B------:R-:W-:Y:S02]  /*0320*/  HFMA2 R6, -RZ, RZ, 0, 5.9604644775390625e-08 ;  /* 0x00000001ff067431 */ /* 0x000fe400000001ff */
[----:B------:R-:W-:Y:S01]  /*0330*/  FMUL R3, R10, R3 ;  /* 0x000000030a037220 */ /* 0x000fe20000400000 */
[----:B------:R-:W-:Y:S01]  /*0340*/  BSSY.RECONVERGENT B0, `(.L_x_18) ;  /* 0x0000177000007945 */ /* 0x000fe20003800200 */
[----:B------:R-:W-:Y:S01]  /*0350*/  FADD R8, -R27, R24 ;  /* 0x000000181b087221 */ /* 0x000fe20000000100 */
[----:B------:R-:W-:Y:S01]  /*0360*/  LOP3.LUT R34, R17, 0x3, RZ, 0xc0, !PT ;  /* 0x0000000311227812 */ /* 0x000fe200078ec0ff */
[----:B------:R-:W-:-:S02]  /*0370*/  IMAD.MOV.U32 R7, RZ, RZ, RZ ;  /* 0x000000ffff077224 */ /* 0x000fc400078e00ff */
[----:B------:R-:W-:-:S07]  /*0380*/  FFMA R11, R12, R9, R3 ;  /* 0x000000090c0b7223 */ /* 0x000fce0000000003 */
.L_x_50:
[----:B------:R-:W-:-:S13]  /*0390*/  ISETP.GE.AND P0, PT, R17, 0x1, PT ;  /* 0x000000011100780c */ /* 0x000fda0003f06270 */
[----:B0123--:R-:W-:Y:S05]  /*03a0*/  @!P0 BRA `(.L_x_19) ;  /* 0x0000001400b48947 */ /* 0x00ffea0003800000 */
[----:B------:R-:W-:Y:S01]  /*03b0*/  IADD3 R0, PT, PT, R18, R7, RZ ;  /* 0x0000000712007210 */ /* 0x000fe20007ffe0ff */
[----:B------:R-:W-:Y:S01]  /*03c0*/  IMAD.MOV.U32 R20, RZ, RZ, RZ ;  /* 0x000000ffff147224 */ /* 0x000fe200078e00ff */
[----:B------:R-:W-:Y:S02]  /*03d0*/  ISETP.GE.U32.AND P0, PT, R17, 0x4, PT ;  /* 0x000000041100780c */ /* 0x000fe40003f06070 */
[----:B------:R-:W0:Y:S02]  /*03e0*/  I2F.F64 R2, R0 ;  /* 0x0000000000027312 */ /* 0x000e240000201c00 */
[----:B0-----:R-:W-:-:S10]  /*03f0*/  DADD R2, R2, 0.5 ;  /* 0x3fe0000002027429 */ /* 0x001fd40000000000 */
[----:B------:R-:W0:Y:S02]  /*0400*/  F2F.F32.F64 R2, R2 ;  /* 0x0000000200027310 */ /* 0x000e240000301000 */
[----:B0-----:R-:W-:-:S04]  /*0410*/  FADD R15, -R23, R2 ;  /* 0x00000002170f7221 */ /* 0x001fc80000000100 */
[-C--:B------:R-:W-:Y:S01]  /*0420*/  FMUL R13, R12, R15.reuse ;  /* 0x0000000f0c0d7220 */ /* 0x080fe20000400000 */
[----:B------:R-:W-:Y:S01]  /*0430*/  FMUL R14, R8, R15 ;  /* 0x0000000f080e7220 */ /* 0x000fe20000400000 */
[----:B------:R-:W-:Y:S06]  /*0440*/  @!P0 BRA `(.L_x_20) ;  /* 0x0000000c002c8947 */ /* 0x000fec0003800000 */
[----:B------:R-:W-:Y:S01]  /*0450*/  LOP3.LUT R20, R17, 0x7ffffffc, RZ, 0xc0, !PT ;  /* 0x7ffffffc11147812 */ /* 0x000fe200078ec0ff */
[----:B------:R-:W-:Y:S01]  /*0460*/  BSSY.RECONVERGENT B3, `(.L_x_20) ;  /* 0x00000c9000037945 */ /* 0x000fe20003800200 */
[----:B------:R-:W-:Y:S01]  /*0470*/  IADD3 R26, PT, PT, R19, 0x3, RZ ;  /* 0x00000003131a7810 */ /* 0x000fe20007ffe0ff */
[C-C-:B------:R-:W-:Y:S01]  /*0480*/  IMAD R31, R16.reuse, 0x3, R7.reuse ;  /* 0x00000003101f7824 */ /* 0x140fe200078e0207 */
[CC--:B------:R-:W-:Y:S01]  /*0490*/  IADD3 R27, PT, PT, R16.reuse, R7.reuse, RZ ;  /* 0x00000007101b7210 */ /* 0x0c0fe20007ffe0ff */
[----:B------:R-:W-:Y:S01]  /*04a0*/  IMAD R29, R16, 0x2, R7 ;  /* 0x00000002101d7824 */ /* 0x000fe200078e0207 */
[----:B------:R-:W-:Y:S01]  /*04b0*/  MOV R21, R7 ;  /* 0x0000000700157202 */ /* 0x000fe20000000f00 */
[----:B------:R-:W-:-:S07]  /*04c0*/  IMAD.MOV R15, RZ, RZ, -R20 ;  /* 0x000000ffff0f7224 */ /* 0x000fce00078e0a14 */
.L_x_37:
[----:B------:R-:W-:Y:S01]  /*04d0*/  IADD3 R28, PT, PT, R26, -0x3, RZ ;  /* 0xfffffffd1a1c7810 */ /* 0x000fe20007ffe0ff */
[----:B0-----:R-:W0:Y:S01]  /*04e0*/  MUFU.RCP R30, R11 ;  /* 0x0000000b001e7308 */ /* 0x001e220000001000 */
[----:B------:R-:W-:Y:S07]  /*04f0*/  BSSY.RECONVERGENT B4, `(.L_x_21) ;  /* 0x0000012000047945 */ /* 0x000fee0003800200 */
[----:B------:R-:W1:Y:S01]  /*0500*/  I2F.F64 R2, R28 ;  /* 0x0000001c00027312 */ /* 0x000e620000201c00 */
[----:B0-----:R-:W-:-:S04]  /*0510*/  FFMA R33, R30, -R11, 1 ;  /* 0x3f8000001e217423 */ /* 0x001fc8000000080b */
[----:B------:R-:W-:Y:S01]  /*0520*/  FFMA R35, R30, R33, R30 ;  /* 0x000000211e237223 */ /* 0x000fe2000000001e */
[----:B------:R-:W-:Y:S01]  /*0530*/  IADD3 R33, PT, PT, R26, -0x2, RZ ;  /* 0xfffffffe1a217810 */ /* 0x000fe20007ffe0ff */
[----:B-1----:R-:W-:-:S10]  /*0540*/  DADD R2, R2, 0.5 ;  /* 0x3fe0000002027429 */ /* 0x002fd40000000000 */
[----:B------:R-:W0:Y:S02]  /*0550*/  F2F.F32.F64 R3, R2 ;  /* 0x0000000200037310 */ /* 0x000e240000301000 */
[----:B0-----:R-:W-:-:S04]  /*0560*/  FADD R38, -R24, R3 ;  /* 0x0000000318267221 */ /* 0x001fc80000000100 */
[----:B------:R-:W-:-:S04]  /*0570*/  FFMA R0, R10, R38, R13 ;  /* 0x000000260a007223 */ /* 0x000fc8000000000d */
[----:B------:R-:W0:Y:S01]  /*0580*/  FCHK P0, R0, R11 ;  /* 0x0000000b00007302 */ /* 0x000e220000000000 */
[----:B------:R-:W-:-:S04]  /*0590*/  FFMA R32, R0, R35, RZ ;  /* 0x0000002300207223 */ /* 0x000fc800000000ff */
[----:B------:R-:W-:-:S04]  /*05a0*/  FFMA R30, R32, -R11, R0 ;  /* 0x8000000b201e7223 */ /* 0x000fc80000000000 */
[----:B------:R-:W-:Y:S01]  /*05b0*/  FFMA R32, R35, R30, R32 ;  /* 0x0000001e23207223 */ /* 0x000fe20000000020 */
[----:B0-----:R-:W-:Y:S06]  /*05c0*/  @!P0 BRA `(.L_x_22) ;  /* 0x0000000000108947 */ /* 0x001fec0003800000 */
[----:B------:R-:W-:Y:S01]  /*05d0*/  IMAD.MOV.U32 R3, RZ, RZ, R11 ;  /* 0x000000ffff037224 */ /* 0x000fe200078e000b */
[----:B------:R-:W-:-:S07]  /*05e0*/  MOV R2, 0x600 ;  /* 0x0000060000027802 */ /* 0x000fce0000000f00 */
[----:B------:R-:W-:Y:S05]  /*05f0*/  CALL.REL.NOINC `($__internal_0_$__cuda_sm3x_div_rn_noftz_f32_slowpath) ;  /* 0x00000014006c7944 */ /* 0x000fea0003c00000 */
[----:B------:R-:W-:-:S07]  /*0600*/  MOV R32, R0 ;  /* 0x0000000000207202 */ /* 0x000fce0000000f00 */
.L_x_22:
[----:B------:R-:W-:Y:S05]  /*0610*/  BSYNC.RECONVERGENT B4 ;  /* 0x0000000000047941 */ /* 0x000fea0003800200 */
.L_x_21:
[----:B------:R-:W0:Y:S01]  /*0620*/  MUFU.RCP R0, R11 ;  /* 0x0000000b00007308 */ /* 0x000e220000001000 */
[----:B------:R-:W-:Y:S01]  /*0630*/  FFMA R35, R9, R38, R14 ;  /* 0x0000002609237223 */ /* 0x000fe2000000000e */
[----:B------:R-:W-:Y:S06]  /*0640*/  BSSY.RECONVERGENT B4, `(.L_x_23) ;  /* 0x000000c000047945 */ /* 0x000fec0003800200 */
[----:B------:R-:W1:Y:S01]  /*0650*/  FCHK P0, R35, R11 ;  /* 0x0000000b23007302 */ /* 0x000e620000000000 */
[----:B0-----:R-:W-:-:S04]  /*0660*/  FFMA R3, R0, -R11, 1 ;  /* 0x3f80000000037423 */ /* 0x001fc8000000080b */
[----:B------:R-:W-:-:S04]  /*0670*/  FFMA R0, R0, R3, R0 ;  /* 0x0000000300007223 */ /* 0x000fc80000000000 */
[----:B------:R-:W-:-:S04]  /*0680*/  FFMA R2, R0, R35, RZ ;  /* 0x0000002300027223 */ /* 0x000fc800000000ff */
[----:B------:R-:W-:-:S04]  /*0690*/  FFMA R3, R2, -R11, R35 ;  /* 0x8000000b02037223 */ /* 0x000fc80000000023 */
[----:B------:R-:W-:Y:S01]  /*06a0*/  FFMA R0, R0, R3, R2 ;  /* 0x0000000300007223 */ /* 0x000fe20000000002 */
[----:B-1----:R-:W-:Y:S06]  /*06b0*/  @!P0 BRA `(.L_x_24) ;  /* 0x0000000000108947 */ /* 0x002fec0003800000 */
[----:B------:R-:W-:Y:S01]  /*06c0*/  MOV R0, R35 ;  /* 0x0000002300007202 */ /* 0x000fe20000000f00 */
[----:B------:R-:W-:Y:S01]  /*06d0*/  IMAD.MOV.U32 R3, RZ, RZ, R11 ;  /* 0x000000ffff037224 */ /* 0x000fe200078e000b */
[----:B------:R-:W-:-:S07]  /*06e0*/  MOV R2, 0x700 ;  /* 0x0000070000027802 */ /* 0x000fce0000000f00 */
[----:B------:R-:W-:Y:S05]  /*06f0*/  CALL.REL.NOINC `($__internal_0_$__cuda_sm3x_div_rn_noftz_f32_slowpath) ;  /* 0x00000014002c7944 */ /* 0x000fea0003c00000 */
.L_x_24:
[----:B------:R-:W-:Y:S05]  /*0700*/  BSYNC.RECONVERGENT B4 ;  /* 0x0000000000047941 */ /* 0x000fea0003800200 */
.L_x_23:
[----:B------:R-:W0:Y:S01]  /*0710*/  I2F.F64 R2, R33 ;  /* 0x0000002100027312 */ /* 0x000e220000201c00 */
[----:B------:R-:W-:Y:S01]  /*0720*/  FADD R35, -R32, 1 ;  /* 0x3f80000020237421 */ /* 0x000fe20000000100 */
[----:B------:R-:W-:Y:S01]  /*0730*/  IADD3 R36, P1, PT, R21, R4, RZ ;  /* 0x0000000415247210 */ /* 0x000fe20007f3e0ff */
[----:B------:R-:W-:Y:S01]  /*0740*/  BSSY.RECONVERGENT B4, `(.L_x_25) ;  /* 0x000001b000047945 */ /* 0x000fe20003800200 */
[----:B------:R-:W-:Y:S01]  /*0750*/  MOV R28, 0x1 ;  /* 0x00000001001c7802 */ /* 0x000fe20000000f00 */
[----:B------:R-:W-:Y:S01]  /*0760*/  FADD R35, R35, -R0 ;  /* 0x8000000023237221 */ /* 0x000fe20000000000 */
[----:B------:R-:W-:Y:S02]  /*0770*/  IADD3.X R37, PT, PT, RZ, R5, RZ, P1, !PT ;  /* 0x00000005ff257210 */ /* 0x000fe40000ffe4ff */
[----:B------:R-:W1:Y:S02]  /*0780*/  MUFU.RCP R30, R11 ;  /* 0x0000000b001e7308 */ /* 0x000e640000001000 */
[----:B------:R-:W-:-:S04]  /*0790*/  FSETP.GE.AND P0, PT, R35, RZ, PT ;  /* 0x000000ff2300720b */ /* 0x000fc80003f06000 */
[----:B------:R-:W-:Y:S01]  /*07a0*/  FSETP.GE.AND P0, PT, R0, RZ, P0 ;  /* 0x000000ff0000720b */ /* 0x000fe20000706000 */
[----:B0-----:R-:W-:-:S03]  /*07b0*/  DADD R2, R2, 0.5 ;  /* 0x3fe0000002027429 */ /* 0x001fc60000000000 */
[----:B------:R-:W-:-:S07]  /*07c0*/  FSETP.LTU.OR P0, PT, R32, RZ, !P0 ;  /* 0x000000ff2000720b */ /* 0x000fce0004709400 */
[----:B------:R-:W0:Y:S01]  /*07d0*/  F2F.F32.F64 R3, R2 ;  /* 0x0000000200037310 */ /* 0x000e220000301000 */
[----:B-1----:R-:W-:-:S04]  /*07e0*/  FFMA R33, R30, -R11, 1 ;  /* 0x3f8000001e217423 */ /* 0x002fc8000000080b */
[----:B------:R-:W-:Y:S01]  /*07f0*/  FFMA R0, R30, R33, R30 ;  /* 0x000000211e007223 */ /* 0x000fe2000000001e */
[----:B------:R1:W-:Y:S01]  /*0800*/  @!P0 ST.E.U8 desc[UR36][R36.64], R28 ;  /* 0x0000001c24008985 */ /* 0x0003e2000c101124 */
[----:B------:R-:W-:-:S03]  /*0810*/  @!P0 PRMT R6, RZ, 0x7610, R6 ;  /* 0x00007610ff068816 */ /* 0x000fc60000000006 */
[----:B------:R1:W-:Y:S01]  /*0820*/  @P0 ST.E.U8 desc[UR36][R36.64], RZ ;  /* 0x000000ff24000985 */ /* 0x0003e2000c101124 */
[----:B0-----:R-:W-:-:S04]  /*0830*/  FADD R32, -R24, R3 ;  /* 0x0000000318207221 */ /* 0x001fc80000000100 */
[----:B------:R-:W-:-:S04]  /*0840*/  FFMA R30, R10, R32, R13 ;  /* 0x000000200a1e7223 */ /* 0x000fc8000000000d */
[----:B------:R-:W0:Y:S01]  /*0850*/  FCHK P1, R30, R11 ;  /* 0x0000000b1e007302 */ /* 0x000e220000020000 */
[----:B------:R-:W-:-:S04]  /*0860*/  FFMA R33, R0, R30, RZ ;  /* 0x0000001e00217223 */ /* 0x000fc800000000ff */
[----:B------:R-:W-:-:S04]  /*0870*/  FFMA R2, R33, -R11, R30 ;  /* 0x8000000b21027223 */ /* 0x000fc8000000001e */
[----:B------:R-:W-:Y:S01]  /*0880*/  FFMA R33, R0, R2, R33 ;  /* 0x0000000200217223 */ /* 0x000fe20000000021 */
[----:B01----:R-:W-:Y:S06]  /*0890*/  @!P1 BRA `(.L_x_26) ;  /* 0x0000000000149947 */ /* 0x003fec0003800000 */
[----:B------:R-:W-:Y:S01]  /*08a0*/  IMAD.MOV.U32 R0, RZ, RZ, R30 ;  /* 0x000000ffff007224 */ /* 0x000fe200078e001e */
[----:B------:R-:W-:Y:S02]  /*08b0*/  MOV R3, R11 ;  /* 0x0000000b00037202 */ /* 0x000fe40000000f00 */
[----:B------:R-:W-:-:S07]  /*08c0*/  MOV R2, 0x8e0 ;  /* 0x000008e000027802 */ /* 0x000fce0000000f00 */
[----:B------:R-:W-:Y:S05]  /*08d0*/  CALL.REL.NOINC `($__internal_0_$__cuda_sm3x_div_rn_noftz_f32_slowpath) ;  /* 0x0000001000b47944 */ /* 0x000fea0003c00000 */
[----:B------:R-:W-:-:S07]  /*08e0*/  MOV R33, R0 ;  /* 0x0000000000217202 */ /* 0x000fce0000000f00 */
.L_x_26:
[----:B------:R-:W-:Y:S05]  /*08f0*/  BSYNC.RECONVERGENT B4 ;  /* 0x0000000000047941 */ /* 0x000fea0003800200 */
.L_x_25:
        /* <DEDUP_REMOVED lines=10> */
[----:B------:R-:W-:Y:S01]  /*09a0*/  IMAD.MOV.U32 R0, RZ, RZ, R35 ;  /* 0x000000ffff007224 */ /* 0x000fe200078e0023 */
[----:B------:R-:W-:Y:S02]  /*09b0*/  MOV R3, R11 ;  /* 0x0000000b00037202 */ /* 0x000fe40000000f00 */
[----:B------:R-:W-:-:S07]  /*09c0*/  MOV R2, 0x9e0 ;  /* 0x000009e000027802 */ /* 0x000fce0000000f00 */
[----:B------:R-:W-:Y:S05]  /*09d0*/  CALL.REL.NOINC `($__internal_0_$__cuda_sm3x_div_rn_noftz_f32_slowpath) ;  /* 0x0000001000747944 */ /* 0x000fea0003c00000 */
.L_x_28:
[----:B------:R-:W-:Y:S05]  /*09e0*/  BSYNC.RECONVERGENT B4 ;  /* 0x0000000000047941 */ /* 0x000fea0003800200 */
.L_x_27:
[----:B------:R-:W-:Y:S01]  /*09f0*/  IADD3 R28, PT, PT, R26, -0x1, RZ ;  /* 0xffffffff1a1c7810 */ /* 0x000fe20007ffe0ff */
[----:B------:R-:W-:Y:S01]  /*0a00*/  FADD R35, -R33, 1 ;  /* 0x3f80000021237421 */ /* 0x000fe20000000100 */
[----:B------:R-:W0:Y:S01]  /*0a10*/  MUFU.RCP R38, R11 ;  /* 0x0000000b00267308 */ /* 0x000e220000001000 */
[----:B------:R-:W-:Y:S01]  /*0a20*/  IADD3 R36, P1, PT, R27, R4, RZ ;  /* 0x000000041b247210 */ /* 0x000fe20007f3e0ff */
[----:B------:R-:W-:Y:S02]  /*0a30*/  IMAD.MOV.U32 R30, RZ, RZ, 0x1 ;  /* 0x00000001ff1e7424 */ /* 0x000fe400078e00ff */
[----:B------:R-:W-:Y:S01]  /*0a40*/  FADD R35, R35, -R0 ;  /* 0x8000000023237221 */ /* 0x000fe20000000000 */
[----:B------:R-:W-:Y:S01]  /*0a50*/  BSSY.RECONVERGENT B4, `(.L_x_29) ;  /* 0x0000019000047945 */ /* 0x000fe20003800200 */
[----:B------:R-:W-:Y:S02]  /*0a60*/  IADD3.X R37, PT, PT, RZ, R5, RZ, P1, !PT ;  /* 0x00000005ff257210 */ /* 0x000fe40000ffe4ff */
[----:B------:R-:W1:Y:S01]  /*0a70*/  I2F.F64 R2, R28 ;  /* 0x0000001c00027312 */ /* 0x000e620000201c00 */
[----:B------:R-:W-:-:S04]  /*0a80*/  FSETP.GE.AND P0, PT, R35, RZ, PT ;  /* 0x000000ff2300720b */ /* 0x000fc80003f06000 */
[----:B------:R-:W-:-:S04]  /*0a90*/  FSETP.GE.AND P0, PT, R0, RZ, P0 ;  /* 0x000000ff0000720b */ /* 0x000fc80000706000 */
[----:B------:R-:W-:Y:S01]  /*0aa0*/  FSETP.GE.AND P0, PT, R33, RZ, P0 ;  /* 0x000000ff2100720b */ /* 0x000fe20000706000 */
[----:B0-----:R-:W-:-:S04]  /*0ab0*/  FFMA R33, R38, -R11, 1 ;  /* 0x3f80000026217423 */ /* 0x001fc8000000080b */
[----:B------:R-:W-:Y:S01]  /*0ac0*/  FFMA R0, R38, R33, R38 ;  /* 0x0000002126007223 */ /* 0x000fe20000000026 */
[----:B-1----:R-:W-:-:S07]  /*0ad0*/  DADD R2, R2, 0.5 ;  /* 0x3fe0000002027429 */ /* 0x002fce0000000000 */
[----:B------:R0:W-:Y:S01]  /*0ae0*/  @!P0 ST.E.U8 desc[UR36][R36.64], RZ ;  /* 0x000000ff24008985 */ /* 0x0001e2000c101124 */
[----:B------:R-:W-:Y:S02]  /*0af0*/  @P0 PRMT R6, RZ, 0x7610, R6 ;  /* 0x00007610ff060816 */ /* 0x000fe40000000006 */
[----:B------:R-:W1:Y:S01]  /*0b00*/  F2F.F32.F64 R3, R2 ;  /* 0x0000000200037310 */ /* 0x000e620000301000 */
[----:B------:R0:W-:Y:S01]  /*0b10*/  @P0 ST.E.U8 desc[UR36][R36.64], R30 ;  /* 0x0000001e24000985 */ /* 0x0001e2000c101124 */
[----:B-1----:R-:W-:-:S04]  /*0b20*/  FADD R32, -R24, R3 ;  /* 0x0000000318207221 */ /* 0x002fc80000000100 */
[----:B------:R-:W-:-:S04]  /*0b30*/  FFMA R28, R10, R32, R13 ;  /* 0x000000200a1c7223 */ /* 0x000fc8000000000d */
[----:B------:R-:W1:Y:S01]  /*0b40*/  FCHK P1, R28, R11 ;  /* 0x0000000b1c007302 */ /* 0x000e620000020000 */
[----:B------:R-:W-:-:S04]  /*0b50*/  FFMA R33, R0, R28, RZ ;  /* 0x0000001c00217223 */ /* 0x000fc800000000ff */
[----:B------:R-:W-:-:S04]  /*0b60*/  FFMA R2, R33, -R11, R28 ;  /* 0x8000000b21027223 */ /* 0x000fc8000000001c */
[----:B------:R-:W-:Y:S01]  /*0b70*/  FFMA R33, R0, R2, R33 ;  /* 0x0000000200217223 */ /* 0x000fe20000000021 */
[----:B01----:R-:W-:Y:S06]  /*0b80*/  @!P1 BRA `(.L_x_30) ;  /* 0x0000000000149947 */ /* 0x003fec0003800000 */
[----:B------:R-:W-:Y:S01]  /*0b90*/  MOV R0, R28 ;  /* 0x0000001c00007202 */ /* 0x000fe20000000f00 */
[----:B------:R-:W-:Y:S01]  /*0ba0*/  IMAD.MOV.U32 R3, RZ, RZ, R11 ;  /* 0x000000ffff037224 */ /* 0x000fe200078e000b */
[----:B------:R-:W-:-:S07]  /*0bb0*/  MOV R2, 0xbd0 ;  /* 0x00000bd000027802 */ /* 0x000fce0000000f00 */
[----:B------:R-:W-:Y:S05]  /*0bc0*/  CALL.REL.NOINC `($__internal_0_$__cuda_sm3x_div_rn_noftz_f32_slowpath) ;  /* 0x0000000c00f87944 */ /* 0x000fea0003c00000 */
[----:B------:R-:W-:-:S07]  /*0bd0*/  MOV R33, R0 ;  /* 0x0000000000217202 */ /* 0x000fce0000000f00 */
.L_x_30:
[----:B------:R-:W-:Y:S05]  /*0be0*/  BSYNC.RECONVERGENT B4 ;  /* 0x0000000000047941 */ /* 0x000fea0003800200 */
.L_x_29:
        /* <DEDUP_REMOVED lines=14> */
.L_x_32:
[----:B------:R-:W-:Y:S05]  /*0cd0*/  BSYNC.RECONVERGENT B4 ;  /* 0x0000000000047941 */ /* 0x000fea0003800200 */
.L_x_31:
        /* <DEDUP_REMOVED lines=11> */
[----:B------:R-:W-:-:S07]  /*0d90*/  FSETP.GE.AND P0, PT, R33, RZ, P0 ;  /* 0x000000ff2100720b */ /* 0x000fce0000706000 */
[----:B------:R-:W0:Y:S01]  /*0da0*/  F2F.F32.F64 R3, R2 ;  /* 0x0000000200037310 */ /* 0x000e220000301000 */
[----:B-1----:R-:W-:-:S04]  /*0db0*/  FFMA R33, R28, -R11, 1 ;  /* 0x3f8000001c217423 */ /* 0x002fc8000000080b */
[----:B------:R-:W-:Y:S01]  /*0dc0*/  FFMA R0, R28, R33, R28 ;  /* 0x000000211c007223 */ /* 0x000fe2000000001c */
[----:B------:R1:W-:Y:S01]  /*0dd0*/  @!P0 ST.E.U8 desc[UR36][R36.64], RZ ;  /* 0x000000ff24008985 */ /* 0x0003e2000c101124 */
[----:B------:R-:W-:-:S03]  /*0de0*/  @P0 PRMT R6, RZ, 0x7610, R6 ;  /* 0x00007610ff060816 */ /* 0x000fc60000000006 */
[----:B------:R1:W-:Y:S01]  /*0df0*/  @P0 ST.E.U8 desc[UR36][R36.64], R30 ;  /* 0x0000001e24000985 */ /* 0x0003e2000c101124 */
        /* <DEDUP_REMOVED lines=12> */
.L_x_34:
[----:B------:R-:W-:Y:S05]  /*0ec0*/  BSYNC.RECONVERGENT B4 ;  /* 0x0000000000047941 */ /* 0x000fea0003800200 */
.L_x_33:
        /* <DEDUP_REMOVED lines=14> */
.L_x_36:
[----:B------:R-:W-:Y:S05]  /*0fb0*/  BSYNC.RECONVERGENT B4 ;  /* 0x0000000000047941 */ /* 0x000fea0003800200 */
.L_x_35:
[----:B------:R-:W-:Y:S01]  /*0fc0*/  FADD R3, -R33, 1 ;  /* 0x3f80000021037421 */ /* 0x000fe20000000100 */
[----:B------:R-:W-:Y:S01]  /*0fd0*/  IADD3 R2, P1, PT, R31, R4, RZ ;  /* 0x000000041f027210 */ /* 0x000fe20007f3e0ff */
[C---:B------:R-:W-:Y:S01]  /*0fe0*/  IMAD R21, R16.reuse, 0x4, R21 ;  /* 0x0000000410157824 */ /* 0x040fe200078e0215 */
[----:B------:R-:W-:Y:S01]  /*0ff0*/  IADD3 R15, PT, PT, R15, 0x4, RZ ;  /* 0x000000040f0f7810 */ /* 0x000fe20007ffe0ff */
[----:B------:R-:W-:Y:S01]  /*1000*/  FADD R3, R3, -R0 ;  /* 0x8000000003037221 */ /* 0x000fe20000000000 */
[C---:B------:R-:W-:Y:S01]  /*1010*/  LEA R29, R16.reuse, R29, 0x2 ;  /* 0x0000001d101d7211 */ /* 0x040fe200078e10ff */
[C---:B------:R-:W-:Y:S01]  /*1020*/  IMAD R31, R16.reuse, 0x4, R31 ;  /* 0x00000004101f7824 */ /* 0x040fe200078e021f */
[----:B------:R-:W-:Y:S02]  /*1030*/  LEA R27, R16, R27, 0x2 ;  /* 0x0000001b101b7211 */ /* 0x000fe400078e10ff */
[----:B------:R-:W-:Y:S01]  /*1040*/  FSETP.GE.AND P0, PT, R3, RZ, PT ;  /* 0x000000ff0300720b */ /* 0x000fe20003f06000 */
[----:B------:R-:W-:Y:S01]  /*1050*/  IMAD.X R3, RZ, RZ, R5, P1 ;  /* 0x000000ffff037224 */ /* 0x000fe200008e0605 */
[----:B------:R-:W-:-:S02]  /*1060*/  ISETP.NE.AND P1, PT, R15, RZ, PT ;  /* 0x000000ff0f00720c */ /* 0x000fc40003f25270 */
[----:B------:R-:W-:Y:S01]  /*1070*/  FSETP.GE.AND P0, PT, R0, RZ, P0 ;  /* 0x000000ff0000720b */ /* 0x000fe20000706000 */
[----:B------:R-:W-:Y:S01]  /*1080*/  HFMA2 R0, -RZ, RZ, 0, 5.9604644775390625e-08 ;  /* 0x00000001ff007431 */ /* 0x000fe200000001ff */
[----:B------:R-:W-:Y:S02]  /*1090*/  IADD3 R26, PT, PT, R26, 0x4, RZ ;  /* 0x000000041a1a7810 */ /* 0x000fe40007ffe0ff */
[----:B------:R-:W-:-:S13]  /*10a0*/  FSETP.GE.AND P0, PT, R33, RZ, P0 ;  /* 0x000000ff2100720b */ /* 0x000fda0000706000 */
[----:B------:R0:W-:Y:S01]  /*10b0*/  @!P0 ST.E.U8 desc[UR36][R2.64], RZ ;  /* 0x000000ff02008985 */ /* 0x0001e2000c101124 */
[----:B------:R-:W-:-:S03]  /*10c0*/  @P0 PRMT R6, RZ, 0x7610, R6 ;  /* 0x00007610ff060816 */ /* 0x000fc60000000006 */
[----:B------:R0:W-:Y:S01]  /*10d0*/  @P0 ST.E.U8 desc[UR36][R2.64], R0 ;  /* 0x0000000002000985 */ /* 0x0001e2000c101124 */
[----:B------:R-:W-:Y:S05]  /*10e0*/  @P1 BRA `(.L_x_37) ;  /* 0xfffffff000f81947 */ /* 0x000fea000383ffff */
[----:B------:R-:W-:Y:S05]  /*10f0*/  BSYNC.RECONVERGENT B3 ;  /* 0x0000000000037941 */ /* 0x000fea0003800200 */
.L_x_20:
[----:B------:R-:W-:-:S13]  /*1100*/  ISETP.NE.AND P0, PT, R34, RZ, PT ;  /* 0x000000ff2200720c */ /* 0x000fda0003f05270 */
[----:B------:R-:W-:Y:S05]  /*1110*/  @!P0 BRA `(.L_x_19) ;  /* 0x0000000800588947 */ /* 0x000fea0003800000 */
[----:B------:R-:W-:Y:S01]  /*1120*/  IADD3 R15, PT, PT, R19, R20, RZ ;  /* 0x00000014130f7210 */ /* 0x000fe20007ffe0ff */
[----:B0-----:R-:W0:Y:S01]  /*1130*/  MUFU.RCP R0, R11 ;  /* 0x0000000b00007308 */ /* 0x001e220000001000 */
[----:B------:R-:W-:Y:S07]  /*1140*/  BSSY.RECONVERGENT B3, `(.L_x_38) ;  /* 0x0000012000037945 */ /* 0x000fee0003800200 */
[----:B------:R-:W1:Y:S01]  /*1150*/  I2F.F64 R2, R15 ;  /* 0x0000000f00027312 */ /* 0x000e620000201c00 */
[----:B0-----:R-:W-:-:S04]  /*1160*/  FFMA R27, R0, -R11, 1 ;  /* 0x3f800000001b7423 */ /* 0x001fc8000000080b */
[----:B------:R-:W-:Y:S01]  /*1170*/  FFMA R0, R0, R27, R0 ;  /* 0x0000001b00007223 */ /* 0x000fe20000000000 */
        /* <DEDUP_REMOVED lines=9> */
[----:B------:R-:W-:Y:S01]  /*1210*/  MOV R0, R29 ;  /* 0x0000001d00007202 */ /* 0x000fe20000000f00 */
[----:B------:R-:W-:Y:S01]  /*1220*/  IMAD.MOV.U32 R3, RZ, RZ, R11 ;  /* 0x000000ffff037224 */ /* 0x000fe200078e000b */
[----:B------:R-:W-:-:S07]  /*1230*/  MOV R2, 0x1250 ;  /* 0x0000125000027802 */ /* 0x000fce0000000f00 */
[----:B------:R-:W-:Y:S05]  /*1240*/  CALL.REL.NOINC `($__internal_0_$__cuda_sm3x_div_rn_noftz_f32_slowpath) ;  /* 0x0000000800587944 */ /* 0x000fea0003c00000 */
[----:B------:R-:W-:-:S07]  /*1250*/  MOV R26, R0 ;  /* 0x00000000001a7202 */ /* 0x000fce0000000f00 */
.L_x_39:
[----:B------:R-:W-:Y:S05]  /*1260*/  BSYNC.RECONVERGENT B3 ;  /* 0x0000000000037941 */ /* 0x000fea0003800200 */
.L_x_38:
        /* <DEDUP_REMOVED lines=14> */
.L_x_41:
[----:B------:R-:W-:Y:S05]  /*1350*/  BSYNC.RECONVERGENT B3 ;  /* 0x0000000000037941 */ /* 0x000fea0003800200 */
.L_x_40:
[----:B------:R-:W-:-:S04]  /*1360*/  FADD R3, -R26, 1 ;  /* 0x3f8000001a037421 */ /* 0x000fc80000000100 */
[----:B------:R-:W-:-:S05]  /*1370*/  FADD R3, R3, -R0 ;  /* 0x8000000003037221 */ /* 0x000fca0000000000 */
[----:B------:R-:W-:Y:S01]  /*1380*/  FSETP.GE.AND P0, PT, R3, RZ, PT ;  /* 0x000000ff0300720b */ /* 0x000fe20003f06000 */
[----:B------:R-:W-:-:S03]  /*1390*/  IMAD R3, R16, R20, R7 ;  /* 0x0000001410037224 */ /* 0x000fc600078e0207 */
[----:B------:R-:W-:Y:S01]  /*13a0*/  FSETP.GE.AND P0, PT, R0, RZ, P0 ;  /* 0x000000ff0000720b */ /* 0x000fe20000706000 */
[----:B------:R-:W-:Y:S01]  /*13b0*/  HFMA2 R0, -RZ, RZ, 0, 5.9604644775390625e-08 ;  /* 0x00000001ff007431 */ /* 0x000fe200000001ff */
[----:B------:R-:W-:Y:S02]  /*13c0*/  IADD3 R2, P1, PT, R3, R4, RZ ;  /* 0x0000000403027210 */ /* 0x000fe40007f3e0ff */
[----:B------:R-:W-:Y:S02]  /*13d0*/  FSETP.GE.AND P0, PT, R26, RZ, P0 ;  /* 0x000000ff1a00720b */ /* 0x000fe40000706000 */
[----:B------:R-:W-:Y:S02]  /*13e0*/  IADD3.X R3, PT, PT, RZ, R5, RZ, P1, !PT ;  /* 0x00000005ff037210 */ /* 0x000fe40000ffe4ff */
[----:B------:R-:W-:-:S09]  /*13f0*/  ISETP.NE.AND P1, PT, R34, 0x1, PT ;  /* 0x000000012200780c */ /* 0x000fd20003f25270 */
[----:B------:R1:W-:Y:S01]  /*1400*/  @!P0 ST.E.U8 desc[UR36][R2.64], RZ ;  /* 0x000000ff02008985 */ /* 0x0003e2000c101124 */
[----:B------:R-:W-:-:S03]  /*1410*/  @P0 PRMT R6, RZ, 0x7610, R6 ;  /* 0x00007610ff060816 */ /* 0x000fc60000000006 */
[----:B------:R1:W-:Y:S01]  /*1420*/  @P0 ST.E.U8 desc[UR36][R2.64], R0 ;  /* 0x0000000002000985 */ /* 0x0003e2000c101124 */
[----:B------:R-:W-:Y:S05]  /*1430*/  @!P1 BRA `(.L_x_19) ;  /* 0x0000000400909947 */ /* 0x000fea0003800000 */
[----:B------:R-:W-:Y:S01]  /*1440*/  VIADD R21, R15, 0x1 ;  /* 0x000000010f157836 */ /* 0x000fe20000000000 */
[----:B-1----:R-:W0:Y:S01]  /*1450*/  MUFU.RCP R0, R11 ;  /* 0x0000000b00007308 */ /* 0x002e220000001000 */
[----:B------:R-:W-:Y:S07]  /*1460*/  BSSY.RECONVERGENT B3, `(.L_x_42) ;  /* 0x0000013000037945 */ /* 0x000fee0003800200 */
[----:B------:R1:W2:Y:S02]  /*1470*/  I2F.F64 R2, R21 ;  /* 0x0000001500027312 */ /* 0x0002a40000201c00 */
[----:B-1----:R-:W-:Y:S01]  /*1480*/  IADD3 R21, PT, PT, R20, 0x1, RZ ;  /* 0x0000000114157810 */ /* 0x002fe20007ffe0ff */
[----:B0-----:R-:W-:-:S04]  /*1490*/  FFMA R27, R0, -R11, 1 ;  /* 0x3f800000001b7423 */ /* 0x001fc8000000080b */
[----:B------:R-:W-:Y:S01]  /*14a0*/  FFMA R0, R0, R27, R0 ;  /* 0x0000001b00007223 */ /* 0x000fe20000000000 */
[----:B--2---:R-:W-:-:S10]  /*14b0*/  DADD R2, R2, 0.5 ;  /* 0x3fe0000002027429 */ /* 0x004fd40000000000 */
        /* <DEDUP_REMOVED lines=13> */
.L_x_43:
[----:B------:R-:W-:Y:S05]  /*1590*/  BSYNC.RECONVERGENT B3 ;  /* 0x0000000000037941 */ /* 0x000fea0003800200 */
.L_x_42:
        /* <DEDUP_REMOVED lines=14> */
.L_x_45:
[----:B------:R-:W-:Y:S05]  /*1680*/  BSYNC.RECONVERGENT B3 ;  /* 0x0000000000037941 */ /* 0x000fea0003800200 */
.L_x_44:
[----:B------:R-:W-:Y:S01]  /*1690*/  FADD R3, -R27, 1 ;  /* 0x3f8000001b037421 */ /* 0x000fe20000000100 */
[----:B------:R-:W-:-:S03]  /*16a0*/  IMAD R21, R16, R21, R7 ;  /* 0x0000001510157224 */ /* 0x000fc600078e0207 */
[----:B------:R-:W-:Y:S02]  /*16b0*/  FADD R3, R3, -R0 ;  /* 0x8000000003037221 */ /* 0x000fe40000000000 */
[----:B------:R-:W-:-:S03]  /*16c0*/  IADD3 R2, P1, PT, R21, R4, RZ ;  /* 0x0000000415027210 */ /* 0x000fc60007f3e0ff */
[----:B------:R-:W-:Y:S02]  /*16d0*/  FSETP.GE.AND P0, PT, R3, RZ, PT ;  /* 0x000000ff0300720b */ /* 0x000fe40003f06000 */
[----:B------:R-:W-:Y:S02]  /*16e0*/  IADD3.X R3, PT, PT, RZ, R5, RZ, P1, !PT ;  /* 0x00000005ff037210 */ /* 0x000fe40000ffe4ff */
[----:B------:R-:W-:Y:S01]  /*16f0*/  FSETP.GE.AND P0, PT, R0, RZ, P0 ;  /* 0x000000ff0000720b */ /* 0x000fe20000706000 */
[----:B------:R-:W-:Y:S01]  /*1700*/  HFMA2 R0, -RZ, RZ, 0, 5.9604644775390625e-08 ;  /* 0x00000001ff007431 */ /* 0x000fe200000001ff */
[----:B------:R-:W-:Y:S02]  /*1710*/  ISETP.NE.AND P1, PT, R34, 0x2, PT ;  /* 0x000000022200780c */ /* 0x000fe40003f25270 */
[----:B------:R-:W-:-:S13]  /*1720*/  FSETP.GE.AND P0, PT, R27, RZ, P0 ;  /* 0x000000ff1b00720b */ /* 0x000fda0000706000 */
[----:B------:R2:W-:Y:S01]  /*1730*/  @!P0 ST.E.U8 desc[UR36][R2.64], RZ ;  /* 0x000000ff02008985 */ /* 0x0005e2000c101124 */
[----:B------:R-:W-:-:S03]  /*1740*/  @P0 PRMT R6, RZ, 0x7610, R6 ;  /* 0x00007610ff060816 */ /* 0x000fc60000000006 */
[----:B------:R2:W-:Y:S01]  /*1750*/  @P0 ST.E.U8 desc[UR36][R2.64], R0 ;  /* 0x0000000002000985 */ /* 0x0005e2000c101124 */
[----:B------:R-:W-:Y:S05]  /*1760*/  @!P1 BRA `(.L_x_19) ;  /* 0x0000000000c49947 */ /* 0x000fea0003800000 */
[----:B------:R-:W-:Y:S01]  /*1770*/  VIADD R21, R15, 0x2 ;  /* 0x000000020f157836 */ /* 0x000fe20000000000 */
[----:B--2---:R-:W0:Y:S01]  /*1780*/  MUFU.RCP R0, R11 ;  /* 0x0000000b00007308 */ /* 0x004e220000001000 */
[----:B------:R-:W-:Y:S01]  /*1790*/  BSSY.RECONVERGENT B3, `(.L_x_46) ;  /* 0x0000013000037945 */ /* 0x000fe20003800200 */
[----:B------:R-:W-:-:S06]  /*17a0*/  IADD3 R20, PT, PT, R20, 0x2, RZ ;  /* 0x0000000214147810 */ /* 0x000fcc0007ffe0ff */
        /* <DEDUP_REMOVED lines=17> */
.L_x_47:
[----:B------:R-:W-:Y:S05]  /*18c0*/  BSYNC.RECONVERGENT B3 ;  /* 0x0000000000037941 */ /* 0x000fea0003800200 */
.L_x_46:
        /* <DEDUP_REMOVED lines=14> */
.L_x_49:
[----:B------:R-:W-:Y:S05]  /*19b0*/  BSYNC.RECONVERGENT B3 ;  /* 0x0000000000037941 */ /* 0x000fea0003800200 */
.L_x_48:
        /* <DEDUP_REMOVED lines=8> */
[----:B------:R-:W-:-:S11]  /*1a40*/  IADD3.X R3, PT, PT, RZ, R5, RZ, P1, !PT ;  /* 0x00000005ff037210 */ /* 0x000fd60000ffe4ff */
[----:B------:R3:W-:Y:S01]  /*1a50*/  @!P0 ST.E.U8 desc[UR36][R2.64], RZ ;  /* 0x000000ff02008985 */ /* 0x0007e2000c101124 */
[----:B------:R-:W-:-:S03]  /*1a60*/  @P0 PRMT R6, RZ, 0x7610, R6 ;  /* 0x00007610ff060816 */ /* 0x000fc60000000006 */
[----:B------:R3:W-:Y:S04]  /*1a70*/  @P0 ST.E.U8 desc[UR36][R2.64], R0 ;  /* 0x0000000002000985 */ /* 0x0007e8000c101124 */
.L_x_19:
[----:B------:R-:W-:-:S05]  /*1a80*/  VIADD R7, R7, 0x1 ;  /* 0x0000000107077836 */ /* 0x000fca0000000000 */
[----:B------:R-:W-:-:S13]  /*1a90*/  ISETP.NE.AND P0, PT, R7, R16, PT ;  /* 0x000000100700720c */ /* 0x000fda0003f05270 */
[----:B------:R-:W-:Y:S05]  /*1aa0*/  @P0 BRA `(.L_x_50) ;  /* 0xffffffe800380947 */ /* 0x000fea000383ffff */
[----:B------:R-:W-:Y:S05]  /*1ab0*/  BSYNC.RECONVERGENT B0 ;  /* 0x0000000000007941 */ /* 0x000fea0003800200 */
.L_x_18:
[----:B------:R-:W-:-:S13]  /*1ac0*/  LOP3.LUT P0, RZ, R6, 0xff, RZ, 0xc0, !PT ;  /* 0x000000ff06ff7812 */ /* 0x000fda000780c0ff */
[----:B------:R-:W-:Y:S05]  /*1ad0*/  @!P0 BRA `(.L_x_51) ;  /* 0x0000000000148947 */ /* 0x000fea0003800000 */
.L_x_17:
[----:B0123--:R-:W-:-:S04]  /*1ae0*/  MOV R0, 0x158 ;  /* 0x0000015800007802 */ /* 0x00ffc80000000f00 */
[----:B------:R0:W1:Y:S03]  /*1af0*/  LDC.64 R2, c[0x4][R0] ;  /* 0x0100000000027b82 */ /* 0x0000660000000a00 */
[----:B------:R-:W-:-:S07]  /*1b00*/  LEPC R20, `(.L_x_52) ;  /* 0x000000001014794e */ /* 0x000fce0000000000 */
[----:B01----:R-:W-:Y:S05]  /*1b10*/  CALL.ABS.NOINC R2 ;  /* 0x0000000002007343 */ /* 0x003fea0003c00000 */
.L_x_52:
[----:B------:R-:W-:Y:S05]  /*1b20*/  EXIT ;  /* 0x000000000000794d */ /* 0x000fea0003800000 */
.L_x_51:
[----:B0123--:R-:W0:Y:S01]  /*1b30*/  LDC.64 R2, c[0x0][0x3a0] ;  /* 0x0000e800ff027b82 */ /* 0x00fe220000000a00 */
[----:B------:R-:W-:-:S05]  /*1b40*/  LEA R25, R22, R25, 0x7 ;  /* 0x0000001916197211 */ /* 0x000fca00078e38ff */
[----:B0-----:R-:W-:-:S05]  /*1b50*/  IMAD.WIDE.U32 R2, R25, 0x20, R2 ;  /* 0x0000002019027825 */ /* 0x001fca00078e0002 */
[----:B------:R-:W-:Y:S04]  /*1b60*/  STG.E.64 desc[UR36][R2.64], R4 ;  /* 0x0000000402007986 */ /* 0x000fe8000c101b24 */
[----:B------:R-:W-:Y:S04]  /*1b70*/  STG.E.64 desc[UR36][R2.64+0x8], R18 ;  /* 0x0000081202007986 */ /* 0x000fe8000c101b24 */
[----:B------:R-:W-:Y:S04]  /*1b80*/  STG.E.64 desc[UR36][R2.64+0x10], R16 ;  /* 0x0000101002007986 */ /* 0x000fe8000c101b24 */
[----:B------:R-:W-:Y:S01]  /*1b90*/  STG.E desc[UR36][R2.64+0x18], R22 ;  /* 0x0000181602007986 */ /* 0x000fe2000c101924 */
[----:B------:R-:W-:Y:S05]  /*1ba0*/  EXIT ;  /* 0x000000000000794d */ /* 0x000fea0003800000 */
        .weak           $__internal_0_$__cuda_sm3x_div_rn_noftz_f32_slowpath
        .type           $__internal_0_$__cuda_sm3x_div_rn_noftz_f32_slowpath,@function
        .size           $__internal_0_$__cuda_sm3x_div_rn_noftz_f32_slowpath,(.L_x_66 - $__internal_0_$__cuda_sm3x_div_rn_noftz_f32_slowpath)
$__internal_0_$__cuda_sm3x_div_rn_noftz_f32_slowpath:
[----:B------:R-:W-:Y:S01]  /*1bb0*/  SHF.R.U32.HI R28, RZ, 0x17, R3 ;  /* 0x00000017ff1c7819 */ /* 0x000fe20000011603 */
[----:B------:R-:W-:Y:S01]  /*1bc0*/  BSSY.RECONVERGENT B1, `(.L_x_53) ;  /* 0x0000062000017945 */ /* 0x000fe20003800200 */
[----:B------:R-:W-:Y:S02]  /*1bd0*/  SHF.R.U32.HI R36, RZ, 0x17, R0 ;  /* 0x00000017ff247819 */ /* 0x000fe40000011600 */
[----:B------:R-:W-:Y:S02]  /*1be0*/  LOP3.LUT R28, R28, 0xff, RZ, 0xc0, !PT ;  /* 0x000000ff1c1c7812 */ /* 0x000fe400078ec0ff */
[----:B------:R-:W-:Y:S02]  /*1bf0*/  LOP3.LUT R36, R36, 0xff, RZ, 0xc0, !PT ;  /* 0x000000ff24247812 */ /* 0x000fe400078ec0ff */
[----:B------:R-:W-:-:S03]  /*1c00*/  IADD3 R35, PT, PT, R28, -0x1, RZ ;  /* 0xffffffff1c237810 */ /* 0x000fc60007ffe0ff */
[----:B------:R-:W-:Y:S01]  /*1c10*/  VIADD R37, R36, 0xffffffff ;  /* 0xffffffff24257836 */ /* 0x000fe20000000000 */
[----:B------:R-:W-:-:S04]  /*1c20*/  ISETP.GT.U32.AND P0, PT, R35, 0xfd, PT ;  /* 0x000000fd2300780c */ /* 0x000fc80003f04070 */
[----:B------:R-:W-:-:S13]  /*1c30*/  ISETP.GT.U32.OR P0, PT, R37, 0xfd, P0 ;  /* 0x000000fd2500780c */ /* 0x000fda0000704470 */
[----:B------:R-:W-:Y:S01]  /*1c40*/  @!P0 MOV R30, RZ ;  /* 0x000000ff001e8202 */ /* 0x000fe20000000f00 */
[----:B------:R-:W-:Y:S06]  /*1c50*/  @!P0 BRA `(.L_x_54) ;  /* 0x00000000005c8947 */ /* 0x000fec0003800000 */
[----:B------:R-:W-:Y:S02]  /*1c60*/  FSETP.GTU.FTZ.AND P0, PT, |R0|, +INF , PT ;  /* 0x7f8000000000780b */ /* 0x000fe40003f1c200 */
[----:B------:R-:W-:-:S04]  /*1c70*/  FSETP.GTU.FTZ.AND P1, PT, |R3|, +INF , PT ;  /* 0x7f8000000300780b */ /* 0x000fc80003f3c200 */
[----:B------:R-:W-:-:S13]  /*1c80*/  PLOP3.LUT P0, PT, P0, P1, PT, 0xf8, 0x8f ;  /* 0x00000000008f781c */ /* 0x000fda0000703f70 */
[----:B------:R-:W-:Y:S05]  /*1c90*/  @P0 BRA `(.L_x_55) ;  /* 0x00000004004c0947 */ /* 0x000fea0003800000 */
[----:B------:R-:W-:-:S13]  /*1ca0*/  LOP3.LUT P0, RZ, R3, 0x7fffffff, R0, 0xc8, !PT ;  /* 0x7fffffff03ff7812 */ /* 0x000fda000780c800 */
[----:B------:R-:W-:Y:S05]  /*1cb0*/  @!P0 BRA `(.L_x_56) ;  /* 0x00000004003c8947 */ /* 0x000fea0003800000 */
[C---:B------:R-:W-:Y:S02]  /*1cc0*/  FSETP.NEU.FTZ.AND P2, PT, |R0|.reuse, +INF , PT ;  /* 0x7f8000000000780b */ /* 0x040fe40003f5d200 */
[----:B------:R-:W-:Y:S02]  /*1cd0*/  FSETP.NEU.FTZ.AND P1, PT, |R3|, +INF , PT ;  /* 0x7f8000000300780b */ /* 0x000fe40003f3d200 */
[----:B------:R-:W-:-:S11]  /*1ce0*/  FSETP.NEU.FTZ.AND P0, PT, |R0|, +INF , PT ;  /* 0x7f8000000000780b */ /* 0x000fd60003f1d200 */
[----:B------:R-:W-:Y:S05]  /*1cf0*/  @!P1 BRA !P2, `(.L_x_56) ;  /* 0x00000004002c9947 */ /* 0x000fea0005000000 */
[----:B------:R-:W-:-:S04]  /*1d00*/  LOP3.LUT P2, RZ, R0, 0x7fffffff, RZ, 0xc0, !PT ;  /* 0x7fffffff00ff7812 */ /* 0x000fc8000784c0ff */
[----:B------:R-:W-:-:S13]  /*1d10*/  PLOP3.LUT P1, PT, P1, P2, PT, 0x2f, 0xf2 ;  /* 0x0000000000f2781c */ /* 0x000fda0000f24577 */
[----:B------:R-:W-:Y:S05]  /*1d20*/  @P1 BRA `(.L_x_57) ;  /* 0x0000000400181947 */ /* 0x000fea0003800000 */
[----:B------:R-:W-:-:S04]  /*1d30*/  LOP3.LUT P1, RZ, R3, 0x7fffffff, RZ, 0xc0, !PT ;  /* 0x7fffffff03ff7812 */ /* 0x000fc8000782c0ff */
[----:B------:R-:W-:-:S13]  /*1d40*/  PLOP3.LUT P0, PT, P0, P1, PT, 0x2f, 0xf2 ;  /* 0x0000000000f2781c */ /* 0x000fda0000702577 */
[----:B------:R-:W-:Y:S05]  /*1d50*/  @P0 BRA `(.L_x_58) ;  /* 0x0000000400000947 */ /* 0x000fea0003800000 */
[----:B------:R-:W-:Y:S02]  /*1d60*/  ISETP.GE.AND P0, PT, R37, RZ, PT ;  /* 0x000000ff2500720c */ /* 0x000fe40003f06270 */
[----:B------:R-:W-:-:S11]  /*1d70*/  ISETP.GE.AND P1, PT, R35, RZ, PT ;  /* 0x000000ff2300720c */ /* 0x000fd60003f26270 */
[----:B------:R-:W-:Y:S01]  /*1d80*/  @P0 MOV R30, RZ ;  /* 0x000000ff001e0202 */ /* 0x000fe20000000f00 */
[----:B------:R-:W-:Y:S02]  /*1d90*/  @!P0 IMAD.MOV.U32 R30, RZ, RZ, -0x40 ;  /* 0xffffffc0ff1e8424 */ /* 0x000fe400078e00ff */
[----:B------:R-:W-:Y:S01]  /*1da0*/  @!P0 FFMA R0, R0, 1.84467440737095516160e+19, RZ ;  /* 0x5f80000000008823 */ /* 0x000fe200000000ff */
[----:B------:R-:W-:Y:S02]  /*1db0*/  @!P1 FFMA R3, R3, 1.84467440737095516160e+19, RZ ;  /* 0x5f80000003039823 */ /* 0x000fe400000000ff */
[----:B------:R-:W-:-:S07]  /*1dc0*/  @!P1 IADD3 R30, PT, PT, R30, 0x40, RZ ;  /* 0x000000401e1e9810 */ /* 0x000fce0007ffe0ff */
.L_x_54:
[----:B------:R-:W-:Y:S01]  /*1dd0*/  LEA R40, R28, 0xc0800000, 0x17 ;  /* 0xc08000001c287811 */ /* 0x000fe200078eb8ff */
[----:B------:R-:W-:Y:S03]  /*1de0*/  BSSY.RECONVERGENT B2, `(.L_x_59) ;  /* 0x0000036000027945 */ /* 0x000fe60003800200 */
[----:B------:R-:W-:Y:S01]  /*1df0*/  IADD3 R41, PT, PT, -R40, R3, RZ ;  /* 0x0000000328297210 */ /* 0x000fe20007ffe1ff */
[----:B------:R-:W-:-:S03]  /*1e00*/  VIADD R3, R36, 0xffffff81 ;  /* 0xffffff8124037836 */ /* 0x000fc60000000000 */
[----:B------:R-:W0:Y:S01]  /*1e10*/  MUFU.RCP R40, R41 ;  /* 0x0000002900287308 */ /* 0x000e220000001000 */
[----:B------:R-:W-:Y:S01]  /*1e20*/  FADD.FTZ R35, -R41, -RZ ;  /* 0x800000ff29237221 */ /* 0x000fe20000010100 */
[----:B------:R-:W-:-:S03]  /*1e30*/  IMAD R0, R3, -0x800000, R0 ;  /* 0xff80000003007824 */ /* 0x000fc600078e0200 */
[----:B0-----:R-:W-:-:S04]  /*1e40*/  FFMA R37, R40, R35, 1 ;  /* 0x3f80000028257423 */ /* 0x001fc80000000023 */
[----:B------:R-:W-:-:S04]  /*1e50*/  FFMA R37, R40, R37, R40 ;  /* 0x0000002528257223 */ /* 0x000fc80000000028 */
[----:B------:R-:W-:-:S04]  /*1e60*/  FFMA R36, R0, R37, RZ ;  /* 0x0000002500247223 */ /* 0x000fc800000000ff */
[----:B------:R-:W-:-:S04]  /*1e70*/  FFMA R39, R35, R36, R0 ;  /* 0x0000002423277223 */ /* 0x000fc80000000000 */
[----:B------:R-:W-:Y:S01]  /*1e80*/  FFMA R36, R37, R39, R36 ;  /* 0x0000002725247223 */ /* 0x000fe20000000024 */
[----:B------:R-:W-:-:S03]  /*1e90*/  IADD3 R39, PT, PT, R3, 0x7f, -R28 ;  /* 0x0000007f03277810 */ /* 0x000fc60007ffe81c */
[----:B------:R-:W-:Y:S01]  /*1ea0*/  FFMA R35, R35, R36, R0 ;  /* 0x0000002423237223 */ /* 0x000fe20000000000 */
[----:B------:R-:W-:-:S03]  /*1eb0*/  IADD3 R39, PT, PT, R39, R30, RZ ;  /* 0x0000001e27277210 */ /* 0x000fc60007ffe0ff */
[----:B------:R-:W-:-:S05]  /*1ec0*/  FFMA R0, R37, R35, R36 ;  /* 0x0000002325007223 */ /* 0x000fca0000000024 */
[----:B------:R-:W-:-:S04]  /*1ed0*/  SHF.R.U32.HI R3, RZ, 0x17, R0 ;  /* 0x00000017ff037819 */ /* 0x000fc80000011600 */
[----:B------:R-:W-:-:S04]  /*1ee0*/  LOP3.LUT R28, R3, 0xff, RZ, 0xc0, !PT ;  /* 0x000000ff031c7812 */ /* 0x000fc800078ec0ff */
[----:B------:R-:W-:-:S05]  /*1ef0*/  IADD3 R3, PT, PT, R28, R39, RZ ;  /* 0x000000271c037210 */ /* 0x000fca0007ffe0ff */
[----:B------:R-:W-:-:S05]  /*1f00*/  VIADD R28, R3, 0xffffffff ;  /* 0xffffffff031c7836 */ /* 0x000fca0000000000 */
[----:B------:R-:W-:-:S13]  /*1f10*/  ISETP.GE.U32.AND P0, PT, R28, 0xfe, PT ;  /* 0x000000fe1c00780c */ /* 0x000fda0003f06070 */
[----:B------:R-:W-:Y:S05]  /*1f20*/  @!P0 BRA `(.L_x_60) ;  /* 0x0000000000808947 */ /* 0x000fea0003800000 */
[----:B------:R-:W-:-:S13]  /*1f30*/  ISETP.GT.AND P0, PT, R3, 0xfe, PT ;  /* 0x000000fe0300780c */ /* 0x000fda0003f04270 */
[----:B------:R-:W-:Y:S05]  /*1f40*/  @P0 BRA `(.L_x_61) ;  /* 0x00000000006c0947 */ /* 0x000fea0003800000 */
[----:B------:R-:W-:-:S13]  /*1f50*/  ISETP.GE.AND P0, PT, R3, 0x1, PT ;  /* 0x000000010300780c */ /* 0x000fda0003f06270 */
[----:B------:R-:W-:Y:S05]  /*1f60*/  @P0 BRA `(.L_x_62) ;  /* 0x0000000000740947 */ /* 0x000fea0003800000 */
[----:B------:R-:W-:Y:S02]  /*1f70*/  ISETP.GE.AND P0, PT, R3, -0x18, PT ;  /* 0xffffffe80300780c */ /* 0x000fe40003f06270 */
[----:B------:R-:W-:-:S11]  /*1f80*/  LOP3.LUT R0, R0, 0x80000000, RZ, 0xc0, !PT ;  /* 0x8000000000007812 */ /* 0x000fd600078ec0ff */
[----:B------:R-:W-:Y:S05]  /*1f90*/  @!P0 BRA `(.L_x_62) ;  /* 0x0000000000688947 */ /* 0x000fea0003800000 */
[CCC-:B------:R-:W-:Y:S01]  /*1fa0*/  FFMA.RZ R28, R37.reuse, R35.reuse, R36.reuse ;  /* 0x00000023251c7223 */ /* 0x1c0fe2000000c024 */
[CCC-:B------:R-:W-:Y:S01]  /*1fb0*/  FFMA.RP R30, R37.reuse, R35.reuse, R36.reuse ;  /* 0x00000023251e7223 */ /* 0x1c0fe20000008024 */
[----:B------:R-:W-:Y:S01]  /*1fc0*/  FFMA.RM R35, R37, R35, R36 ;  /* 0x0000002325237223 */ /* 0x000fe20000004024 */
[C---:B------:R-:W-:Y:S02]  /*1fd0*/  IADD3 R37, PT, PT, R3.reuse, 0x20, RZ ;  /* 0x0000002003257810 */ /* 0x040fe40007ffe0ff */
[----:B------:R-:W-:Y:S02]  /*1fe0*/  LOP3.LUT R28, R28, 0x7fffff, RZ, 0xc0, !PT ;  /* 0x007fffff1c1c7812 */ /* 0x000fe400078ec0ff */
[C---:B------:R-:W-:Y:S02]  /*1ff0*/  ISETP.NE.AND P2, PT, R3.reuse, RZ, PT ;  /* 0x000000ff0300720c */ /* 0x040fe40003f45270 */
[----:B------:R-:W-:Y:S02]  /*2000*/  LOP3.LUT R28, R28, 0x800000, RZ, 0xfc, !PT ;  /* 0x008000001c1c7812 */ /* 0x000fe400078efcff */
[----:B------:R-:W-:-:S02]  /*2010*/  ISETP.NE.AND P1, PT, R3, RZ, PT ;  /* 0x000000ff0300720c */ /* 0x000fc40003f25270 */
[----:B------:R-:W-:Y:S02]  /*2020*/  IADD3 R3, PT, PT, -R3, RZ, RZ ;  /* 0x000000ff03037210 */ /* 0x000fe40007ffe1ff */
[----:B------:R-:W-:Y:S02]  /*2030*/  SHF.L.U32 R37, R28, R37, RZ ;  /* 0x000000251c257219 */ /* 0x000fe400000006ff */
[----:B------:R-:W-:Y:S02]  /*2040*/  FSETP.NEU.FTZ.AND P0, PT, R30, R35, PT ;  /* 0x000000231e00720b */ /* 0x000fe40003f1d000 */
[----:B------:R-:W-:Y:S02]  /*2050*/  SEL R3, R3, RZ, P2 ;  /* 0x000000ff03037207 */ /* 0x000fe40001000000 */
[----:B------:R-:W-:Y:S02]  /*2060*/  ISETP.NE.AND P1, PT, R37, RZ, P1 ;  /* 0x000000ff2500720c */ /* 0x000fe40000f25270 */
[----:B------:R-:W-:-:S02]  /*2070*/  SHF.R.U32.HI R3, RZ, R3, R28 ;  /* 0x00000003ff037219 */ /* 0x000fc4000001161c */
[----:B------:R-:W-:Y:S02]  /*2080*/  PLOP3.LUT P0, PT, P0, P1, PT, 0xf8, 0x8f ;  /* 0x00000000008f781c */ /* 0x000fe40000703f70 */
[----:B------:R-:W-:Y:S02]  /*2090*/  SHF.R.U32.HI R35, RZ, 0x1, R3 ;  /* 0x00000001ff237819 */ /* 0x000fe40000011603 */
[----:B------:R-:W-:-:S04]  /*20a0*/  SEL R28, RZ, 0x1, !P0 ;  /* 0x00000001ff1c7807 */ /* 0x000fc80004000000 */
[----:B------:R-:W-:-:S04]  /*20b0*/  LOP3.LUT R28, R28, 0x1, R35, 0xf8, !PT ;  /* 0x000000011c1c7812 */ /* 0x000fc800078ef823 */
[----:B------:R-:W-:-:S05]  /*20c0*/  LOP3.LUT R28, R28, R3, RZ, 0xc0, !PT ;  /* 0x000000031c1c7212 */ /* 0x000fca00078ec0ff */
[----:B------:R-:W-:-:S05]  /*20d0*/  IMAD.IADD R35, R35, 0x1, R28 ;  /* 0x0000000123237824 */ /* 0x000fca00078e021c */
[----:B------:R-:W-:Y:S01]  /*20e0*/  LOP3.LUT R0, R35, R0, RZ, 0xfc, !PT ;  /* 0x0000000023007212 */ /* 0x000fe200078efcff */
[----:B------:R-:W-:Y:S06]  /*20f0*/  BRA `(.L_x_62) ;  /* 0x0000000000107947 */ /* 0x000fec0003800000 */
.L_x_61:
[----:B------:R-:W-:-:S04]  /*2100*/  LOP3.LUT R0, R0, 0x80000000, RZ, 0xc0, !PT ;  /* 0x8000000000007812 */ /* 0x000fc800078ec0ff */
[----:B------:R-:W-:Y:S01]  /*2110*/  LOP3.LUT R0, R0, 0x7f800000, RZ, 0xfc, !PT ;  /* 0x7f80000000007812 */ /* 0x000fe200078efcff */
[----:B------:R-:W-:Y:S06]  /*2120*/  BRA `(.L_x_62) ;  /* 0x0000000000047947 */ /* 0x000fec0003800000 */
.L_x_60:
[----:B------:R-:W-:-:S07]  /*2130*/  LEA R0, R39, R0, 0x17 ;  /* 0x0000000027007211 */ /* 0x000fce00078eb8ff */
.L_x_62:
[----:B------:R-:W-:Y:S05]  /*2140*/  BSYNC.RECONVERGENT B2 ;  /* 0x0000000000027941 */ /* 0x000fea0003800200 */
.L_x_59:
[----:B------:R-:W-:Y:S05]  /*2150*/  BRA `(.L_x_63) ;  /* 0x0000000000207947 */ /* 0x000fea0003800000 */
.L_x_58:
[----:B------:R-:W-:-:S04]  /*2160*/  LOP3.LUT R0, R3, 0x80000000, R0, 0x48, !PT ;  /* 0x8000000003007812 */ /* 0x000fc800078e4800 */
[----:B------:R-:W-:Y:S01]  /*2170*/  LOP3.LUT R0, R0, 0x7f800000, RZ, 0xfc, !PT ;  /* 0x7f80000000007812 */ /* 0x000fe200078efcff */
[----:B------:R-:W-:Y:S06]  /*2180*/  BRA `(.L_x_63) ;  /* 0x0000000000147947 */ /* 0x000fec0003800000 */
.L_x_57:
[----:B------:R-:W-:Y:S01]  /*2190*/  LOP3.LUT R0, R3, 0x80000000, R0, 0x48, !PT ;  /* 0x8000000003007812 */ /* 0x000fe200078e4800 */
[----:B------:R-:W-:Y:S06]  /*21a0*/  BRA `(.L_x_63) ;  /* 0x00000000000c7947 */ /* 0x000fec0003800000 */
.L_x_56:
[----:B------:R-:W0:Y:S01]  /*21b0*/  MUFU.RSQ R0, -QNAN ;  /* 0xffc0000000007908 */ /* 0x000e220000001400 */
[----:B------:R-:W-:Y:S05]  /*21c0*/  BRA `(.L_x_63) ;  /* 0x0000000000047947 */ /* 0x000fea0003800000 */
.L_x_55:
[----:B------:R-:W-:-:S07]  /*21d0*/  FADD.FTZ R0, R0, R3 ;  /* 0x0000000300007221 */ /* 0x000fce0000010000 */
.L_x_63:
[----:B------:R-:W-:Y:S05]  /*21e0*/  BSYNC.RECONVERGENT B1 ;  /* 0x0000000000017941 */ /* 0x000fea0003800200 */
.L_x_53:
[----:B------:R-:W-:-:S04]  /*21f0*/  HFMA2 R3, -RZ, RZ, 0, 0 ;  /* 0x00000000ff037431 */ /* 0x000fc800000001ff */
[----:B0-----:R-:W-:Y:S05]  /*2200*/  RET.REL.NODEC R2 `(_Z17rasterizeTrianglePiS_P6float3P4int3P8fragment) ;  /* 0xffffffdc027c7950 */ /* 0x001fea0003c3ffff */
.L_x_64:
        /* <DEDUP_REMOVED lines=15> */
.L_x_66:


//--------------------- .text._Z12vertexShaderPiS_P6float3S_ --------------------------
	.section	.text._Z12vertexShaderPiS_P6float3S_,"ax",@progbits
	.align	128
        .global         _Z12vertexShaderPiS_P6float3S_
        .type           _Z12vertexShaderPiS_P6float3S_,@function
        .size           _Z12vertexShaderPiS_P6float3S_,(.L_x_70 - _Z12vertexShaderPiS_P6float3S_)
        .other          _Z12vertexShaderPiS_P6float3S_,@"STO_CUDA_ENTRY STV_DEFAULT"
_Z12vertexShaderPiS_P6float3S_:
.text._Z12vertexShaderPiS_P6float3S_:
[----:B------:R-:W-:Y:S08]  /*0000*/  LDC R1, c[0x0][0x37c] ;  /* 0x0000df00ff017b82 */ /* 0x000ff00000000800 */
[----:B------:R-:W0:Y:S01]  /*0010*/  LDC.64 R2, c[0x0][0x398] ;  /* 0x0000e600ff027b82 */ /* 0x000e220000000a00 */
[----:B------:R-:W0:Y:S02]  /*0020*/  LDCU.64 UR4, c[0x0][0x358] ;  /* 0x00006b00ff0477ac */ /* 0x000e240008000a00 */
[----:B0-----:R-:W2:Y:S01]  /*0030*/  LDG.E R2, desc[UR4][R2.64] ;  /* 0x0000000402027981 */ /* 0x001ea2000c1e1900 */
[----:B------:R-:W0:Y:S01]  /*0040*/  S2R R5, SR_TID.X ;  /* 0x0000000000057919 */ /* 0x000e220000002100 */
[----:B------:R-:W0:Y:S02]  /*0050*/  S2R R0, SR_CTAID.X ;  /* 0x0000000000007919 */ /* 0x000e240000002500 */
[----:B0-----:R-:W-:-:S04]  /*0060*/  LEA R5, R0, R5, 0x7 ;  /* 0x0000000500057211 */ /* 0x001fc800078e38ff */
[----:B--2---:R-:W-:-:S13]  /*0070*/  ISETP.GE.AND P0, PT, R5, R2, PT ;  /* 0x000000020500720c */ /* 0x004fda0003f06270 */
[----:B------:R-:W-:Y:S05]  /*0080*/  @P0 EXIT ;  /* 0x000000000000094d */ /* 0x000fea0003800000 */
[----:B------:R-:W0:Y:S08]  /*0090*/  LDC.64 R2, c[0x0][0x390] ;  /* 0x0000e400ff027b82 */ /* 0x000e300000000a00 */
[----:B------:R-:W1:Y:S08]  /*00a0*/  LDC.64 R6, c[0x0][0x380] ;  /* 0x0000e000ff067b82 */ /* 0x000e700000000a00 */
[----:B------:R-:W2:Y:S01]  /*00b0*/  LDC.64 R12, c[0x0][0x388] ;  /* 0x0000e200ff0c7b82 */ /* 0x000ea20000000a00 */
[----:B0-----:R-:W-:-:S05]  /*00c0*/  IMAD.WIDE R2, R5, 0xc, R2 ;  /* 0x0000000c05027825 */ /* 0x001fca00078e0202 */
[----:B------:R-:W3:Y:S04]  /*00d0*/  LDG.E R0, desc[UR4][R2.64] ;  /* 0x0000000402007981 */ /* 0x000ee8000c1e1900 */
[----:B------:R-:W4:Y:S04]  /*00e0*/  LDG.E R18, desc[UR4][R2.64+0x4] ;  /* 0x0000040402127981 */ /* 0x000f28000c1e1900 */
[----:B-1----:R-:W5:Y:S04]  /*00f0*/  LDG.E R6, desc[UR4][R6.64] ;  /* 0x0000000406067981 */ /* 0x002f68000c1e1900 */
[----:B--2---:R-:W2:Y:S01]  /*0100*/  LDG.E R12, desc[UR4][R12.64] ;  /* 0x000000040c0c7981 */ /* 0x004ea2000c1e1900 */
[----:B------:R-:W-:Y:S01]  /*0110*/  HFMA2 R16, -RZ, RZ, 0, 0 ;  /* 0x00000000ff107431 */ /* 0x000fe200000001ff */
[----:B------:R-:W-:Y:S01]  /*0120*/  MOV R17, 0x3fe00000 ;  /* 0x3fe0000000117802 */ /* 0x000fe20000000f00 */
[----:B---3--:R-:W0:Y:S08]  /*0130*/  F2F.F64.F32 R4, R0 ;  /* 0x0000000000047310 */ /* 0x008e300000201800 */
[----:B----4-:R-:W1:Y:S08]  /*0140*/  F2F.F64.F32 R10, R18 ;  /* 0x00000012000a7310 */ /* 0x010e700000201800 */
[----:B-----5:R-:W3:Y:S01]  /*0150*/  I2F.F64 R8, R6 ;  /* 0x0000000600087312 */ /* 0x020ee20000201c00 */
[----:B0-----:R-:W-:-:S07]  /*0160*/  DFMA R4, R4, R16, 0.5 ;  /* 0x3fe000000404742b */ /* 0x001fce0000000010 */
[----:B--2---:R-:W0:Y:S01]  /*0170*/  I2F.F64 R14, R12 ;  /* 0x0000000c000e7312 */ /* 0x004e220000201c00 */
[----:B-1----:R-:W-:Y:S02]  /*0180*/  DFMA R10, R10, R16, 0.5 ;  /* 0x3fe000000a0a742b */ /* 0x002fe40000000010 */
[----:B---3--:R-:W-:-:S06]  /*0190*/  DMUL R4, R4, R8 ;  /* 0x0000000804047228 */ /* 0x008fcc0000000000 */
[----:B0-----:R-:W-:-:S04]  /*01a0*/  DMUL R10, R10, R14 ;  /* 0x0000000e0a0a7228 */ /* 0x001fc80000000000 */
[----:B------:R-:W0:Y:S08]  /*01b0*/  F2F.F32.F64 R5, R4 ;  /* 0x0000000400057310 */ /* 0x000e300000301000 */
[----:B------:R-:W1:Y:S01]  /*01c0*/  F2F.F32.F64 R11, R10 ;  /* 0x0000000a000b7310 */ /* 0x000e620000301000 */
[----:B0-----:R-:W-:Y:S04]  /*01d0*/  STG.E desc[UR4][R2.64], R5 ;  /* 0x0000000502007986 */ /* 0x001fe8000c101904 */
[----:B-1----:R-:W-:Y:S01]  /*01e0*/  STG.E desc[UR4][R2.64+0x4], R11 ;  /* 0x0000040b02007986 */ /* 0x002fe2000c101904 */
[----:B------:R-:W-:Y:S05]  /*01f0*/  EXIT ;  /* 0x000000000000794d */ /* 0x000fea0003800000 */
.L_x_65:
        /* <DEDUP_REMOVED lines=16> */
.L_x_70:


//--------------------- .nv.shared.reserved.0     --------------------------
	.section	.nv.shared.reserved.0,"aw",@nobits
	.weak		__nv_reservedSMEM_offset_0_alias
	.size		__nv_reservedSMEM_offset_0_alias, 0, 64
	.other		__nv_reservedSMEM_offset_0_alias,@"STO_CUDA_RESERVED_SHARED STV_DEFAULT"
__nv_reservedSMEM_offset_0_alias:
	.zero		0
	.zero		64


//--------------------- .nv.global                --------------------------
	.section	.nv.global,"aw",@nobits
.nv.global:
	.type		_ZN34_INTERNAL_50a5a0d8_4_k_cu_21201e0f6thrust24THRUST_300001_SM_1000_NS3seqE,@object
	.size		_ZN34_INTERNAL_50a5a0d8_4_k_cu_21201e0f6thrust24THRUST_300001_SM_1000_NS3seqE,(_ZN34_INTERNAL_50a5a0d8_4_k_cu_21201e0f4cuda3std3__48in_placeE - _ZN34_INTERNAL_50a5a0d8_4_k_cu_21201e0f6thrust24THRUST_300001_SM_1000_NS3seqE)
_ZN34_INTERNAL_50a5a0d8_4_k_cu_21201e0f6thrust24THRUST_300001_SM_1000_NS3seqE:
	.zero		1
	.type		_ZN34_INTERNAL_50a5a0d8_4_k_cu_21201e0f4cuda3std3__48in_placeE,@object
	.size		_ZN34_INTERNAL_50a5a0d8_4_k_cu_21201e0f4cuda3std3__48in_placeE,(_ZN34_INTERNAL_50a5a0d8_4_k_cu_21201e0f4cuda3std6ranges3__45__cpo4sizeE - _ZN34_INTERNAL_50a5a0d8_4_k_cu_21201e0f4cuda3std3__48in_placeE)
_ZN34_INTERNAL_50a5a0d8_4_k_cu_21201e0f4cuda3std3__48in_placeE:
	.zero		1
	.type		_ZN34_INTERNAL_50a5a0d8_4_k_cu_21201e0f4cuda3std6ranges3__45__cpo4sizeE,@object
	.size		_ZN34_INTERNAL_50a5a0d8_4_k_cu_21201e0f4cuda3std6ranges3__45__cpo4sizeE,(_ZN34_INTERNAL_50a5a0d8_4_k_cu_21201e0f6thrust24THRUST_300001_SM_1000_NS12placeholders2_3E - _ZN34_INTERNAL_50a5a0d8_4_k_cu_21201e0f4cuda3std6ranges3__45__cpo4sizeE)
_ZN34_INTERNAL_50a5a0d8_4_k_cu_21201e0f4cuda3std6ranges3__45__cpo4sizeE:
	.zero		1
	.type		_ZN34_INTERNAL_50a5a0d8_4_k_cu_21201e0f6thrust24THRUST_300001_SM_1000_NS12placeholders2_3E,@object
	.size		_ZN34_INTERNAL_50a5a0d8_4_k_cu_21201e0f6thrust24THRUST_300001_SM_1000_NS12placeholders2_3E,(_ZN34_INTERNAL_50a5a0d8_4_k_cu_21201e0f4cuda3std3__45__cpo6cbeginE - _ZN34_INTERNAL_50a5a0d8_4_k_cu_21201e0f6thrust24THRUST_300001_SM_1000_NS12placeholders2_3E)
_ZN34_INTERNAL_50a5a0d8_4_k_cu_21201e0f6thrust24THRUST_300001_SM_1000_NS12placeholders2_3E:
	.zero		1
	.type		_ZN34_INTERNAL_50a5a0d8_4_k_cu_21201e0f4cuda3std3__45__cpo6cbeginE,@object
	.size		_ZN34_INTERNAL_50a5a0d8_4_k_cu_21201e0f4cuda3std3__45__cpo6cbeginE,(_ZN34_INTERNAL_50a5a0d8_4_k_cu_21201e0f4cuda3std6ranges3__45__cpo6cbeginE - _ZN34_INTERNAL_50a5a0d8_4_k_cu_21201e0f4cuda3std3__45__cpo6cbeginE)
_ZN34_INTERNAL_50a5a0d8_4_k_cu_21201e0f4cuda3std3__45__cpo6cbeginE:
	.zero		1
	.type		_ZN34_INTERNAL_50a5a0d8_4_k_cu_21201e0f4cuda3std6ranges3__45__cpo6cbeginE,@object
	.size		_ZN34_INTERNAL_50a5a0d8_4_k_cu_21201e0f4cuda3std6ranges3__45__cpo6cbeginE,(_ZN34_INTERNAL_50a5a0d8_4_k_cu_21201e0f6thrust24THRUST_300001_SM_1000_NS12placeholders2_7E - _ZN34_INTERNAL_50a5a0d8_4_k_cu_21201e0f4cuda3std6ranges3__45__cpo6cbeginE)
_ZN34_INTERNAL_50a5a0d8_4_k_cu_21201e0f4cuda3std6ranges3__45__cpo6cbeginE:
	.zero		1
	.type		_ZN34_INTERNAL_50a5a0d8_4_k_cu_21201e0f6thrust24THRUST_300001_SM_1000_NS12placeholders2_7E,@object
	.size		_ZN34_INTERNAL_50a5a0d8_4_k_cu_21201e0f6thrust24THRUST_300001_SM_1000_NS12placeholders2_7E,(_ZN34_INTERNAL_50a5a0d8_4_k_cu_21201e0f4cuda3std3__45__cpo7crbeginE - _ZN34_INTERNAL_50a5a0d8_4_k_cu_21201e0f6thrust24THRUST_300001_SM_1000_NS12placeholders2_7E)
_ZN34_INTERNAL_50a5a0d8_4_k_cu_21201e0f6thrust24THRUST_300001_SM_1000_NS12placeholders2_7E:
	.zero		1
	.type		_ZN34_INTERNAL_50a5a0d8_4_k_cu_21201e0f4cuda3std3__45__cpo7crbeginE,@object
	.size		_ZN34_INTERNAL_50a5a0d8_4_k_cu_21201e0f4cuda3std3__45__cpo7crbeginE,(_ZN34_INTERNAL_50a5a0d8_4_k_cu_21201e0f4cuda3std6ranges3__45__cpo4nextE - _ZN34_INTERNAL_50a5a0d8_4_k_cu_21201e0f4cuda3std3__45__cpo7crbeginE)
_ZN34_INTERNAL_50a5a0d8_4_k_cu_21201e0f4cuda3std3__45__cpo7crbeginE:
	.zero		1
	.type		_ZN34_INTERNAL_50a5a0d8_4_k_cu_21201e0f4cuda3std6ranges3__45__cpo4nextE,@object
	.size		_ZN34_INTERNAL_50a5a0d8_4_k_cu_21201e0f4cuda3std6ranges3__45__cpo4nextE,(_ZN34_INTERNAL_50a5a0d8_4_k_cu_21201e0f4cuda3std6ranges3__45__cpo4swapE - _ZN34_INTERNAL_50a5a0d8_4_k_cu_21201e0f4cuda3std6ranges3__45__cpo4nextE)
_ZN34_INTERNAL_50a5a0d8_4_k_cu_21201e0f4cuda3std6ranges3__45__cpo4nextE:
	.zero		1
	.type		_ZN34_INTERNAL_50a5a0d8_4_k_cu_21201e0f4cuda3std6ranges3__45__cpo4swapE,@object
	.size		_ZN34_INTERNAL_50a5a0d8_4_k_cu_21201e0f4cuda3std6ranges3__45__cpo4swapE,(_ZN34_INTERNAL_50a5a0d8_4_k_cu_21201e0f6thrust24THRUST_300001_SM_1000_NS8cuda_cub10par_nosyncE - _ZN34_INTERNAL_50a5a0d8_4_k_cu_21201e0f4cuda3std6ranges3__45__cpo4swapE)
_ZN34_INTERNAL_50a5a0d8_4_k_cu_21201e0f4cuda3std6ranges3__45__cpo4swapE:
	.zero		1
	.type		_ZN34_INTERNAL_50a5a0d8_4_k_cu_21201e0f6thrust24THRUST_300001_SM_1000_NS8cuda_cub10par_nosyncE,@object
	.size		_ZN34_INTERNAL_50a5a0d8_4_k_cu_21201e0f6thrust24THRUST_300001_SM_1000_NS8cuda_cub10par_nosyncE,(_ZN34_INTERNAL_50a5a0d8_4_k_cu_21201e0f6thrust24THRUST_300001_SM_1000_NS12placeholders2_9E - _ZN34_INTERNAL_50a5a0d8_4_k_cu_21201e0f6thrust24THRUST_300001_SM_1000_NS8cuda_cub10par_nosyncE)
_ZN34_INTERNAL_50a5a0d8_4_k_cu_21201e0f6thrust24THRUST_300001_SM_1000_NS8cuda_cub10par_nosyncE:
	.zero		1
	.type		_ZN34_INTERNAL_50a5a0d8_4_k_cu_21201e0f6thrust24THRUST_300001_SM_1000_NS12placeholders2_9E,@object
	.size		_ZN34_INTERNAL_50a5a0d8_4_k_cu_21201e0f6thrust24THRUST_300001_SM_1000_NS12placeholders2_9E,(_ZN34_INTERNAL_50a5a0d8_4_k_cu_21201e0f4cuda3std3__436_GLOBAL__N__50a5a0d8_4_k_cu_21201e0f6ignoreE - _ZN34_INTERNAL_50a5a0d8_4_k_cu_21201e0f6thrust24THRUST_300001_SM_1000_NS12placeholders2_9E)
_ZN34_INTERNAL_50a5a0d8_4_k_cu_21201e0f6thrust24THRUST_300001_SM_1000_NS12placeholders2_9E:
	.zero		1
	.type		_ZN34_INTERNAL_50a5a0d8_4_k_cu_21201e0f4cuda3std3__436_GLOBAL__N__50a5a0d8_4_k_cu_21201e0f6ignoreE,@object
	.size		_ZN34_INTERNAL_50a5a0d8_4_k_cu_21201e0f4cuda3std3__436_GLOBAL__N__50a5a0d8_4_k_cu_21201e0f6ignoreE,(_ZN34_INTERNAL_50a5a0d8_4_k_cu_21201e0f4cuda3std6ranges3__45__cpo4dataE - _ZN34_INTERNAL_50a5a0d8_4_k_cu_21201e0f4cuda3std3__436_GLOBAL__N__50a5a0d8_4_k_cu_21201e0f6ignoreE)
_ZN34_INTERNAL_50a5a0d8_4_k_cu_21201e0f4cuda3std3__436_GLOBAL__N__50a5a0d8_4_k_cu_21201e0f6ignoreE:
	.zero		1
	.type		_ZN34_INTERNAL_50a5a0d8_4_k_cu_21201e0f4cuda3std6ranges3__45__cpo4dataE,@object
	.size		_ZN34_INTERNAL_50a5a0d8_4_k_cu_21201e0f4cuda3std6ranges3__45__cpo4dataE,(_ZN34_INTERNAL_50a5a0d8_4_k_cu_21201e0f6thrust24THRUST_300001_SM_1000_NS12placeholders2_1E - _ZN34_INTERNAL_50a5a0d8_4_k_cu_21201e0f4cuda3std6ranges3__45__cpo4dataE)
_ZN34_INTERNAL_50a5a0d8_4_k_cu_21201e0f4cuda3std6ranges3__45__cpo4dataE:
	.zero		1
	.type		_ZN34_INTERNAL_50a5a0d8_4_k_cu_21201e0f6thrust24THRUST_300001_SM_1000_NS12placeholders2_1E,@object
	.size		_ZN34_INTERNAL_50a5a0d8_4_k_cu_21201e0f6thrust24THRUST_300001_SM_1000_NS12placeholders2_1E,(_ZN34_INTERNAL_50a5a0d8_4_k_cu_21201e0f4cuda3std3__45__cpo5beginE - _ZN34_INTERNAL_50a5a0d8_4_k_cu_21201e0f6thrust24THRUST_300001_SM_1000_NS12placeholders2_1E)
_ZN34_INTERNAL_50a5a0d8_4_k_cu_21201e0f6thrust24THRUST_300001_SM_1000_NS12placeholders2_1E:
	.zero		1
	.type		_ZN34_INTERNAL_50a5a0d8_4_k_cu_21201e0f4cuda3std3__45__cpo5beginE,@object
	.size		_ZN34_INTERNAL_50a5a0d8_4_k_cu_21201e0f4cuda3std3__45__cpo5beginE,(_ZN34_INTERNAL_50a5a0d8_4_k_cu_21201e0f4cuda3std6ranges3__45__cpo5beginE - _ZN34_INTERNAL_50a5a0d8_4_k_cu_21201e0f4cuda3std3__45__cpo5beginE)
_ZN34_INTERNAL_50a5a0d8_4_k_cu_21201e0f4cuda3std3__45__cpo5beginE:
	.zero		1
	.type		_ZN34_INTERNAL_50a5a0d8_4_k_cu_21201e0f4cuda3std6ranges3__45__cpo5beginE,@object
	.size		_ZN34_INTERNAL_50a5a0d8_4_k_cu_21201e0f4cuda3std6ranges3__45__cpo5beginE,(_ZN34_INTERNAL_50a5a0d8_4_k_cu_21201e0f6thrust24THRUST_300001_SM_1000_NS12placeholders2_5E - _ZN34_INTERNAL_50a5a0d8_4_k_cu_21201e0f4cuda3std6ranges3__45__cpo5beginE)
_ZN34_INTERNAL_50a5a0d8_4_k_cu_21201e0f4cuda3std6ranges3__45__cpo5beginE:
	.zero		1
	.type		_ZN34_INTERNAL_50a5a0d8_4_k_cu_21201e0f6thrust24THRUST_300001_SM_1000_NS12placeholders2_5E,@object
	.size		_ZN34_INTERNAL_50a5a0d8_4_k_cu_21201e0f6thrust24THRUST_300001_SM_1000_NS12placeholders2_5E,(_ZN34_INTERNAL_50a5a0d8_4_k_cu_21201e0f4cuda3std3__45__cpo6rbeginE - _ZN34_INTERNAL_50a5a0d8_4_k_cu_21201e0f6thrust24THRUST_300001_SM_1000_NS12placeholders2_5E)
_ZN34_INTERNAL_50a5a0d8_4_k_cu_21201e0f6thrust24THRUST_300001_SM_1000_NS12placeholders2_5E:
	.zero		1
	.type		_ZN34_INTERNAL_50a5a0d8_4_k_cu_21201e0f4cuda3std3__45__cpo6rbeginE,@object
	.size		_ZN34_INTERNAL_50a5a0d8_4_k_cu_21201e0f4cuda3std3__45__cpo6rbeginE,(_ZN34_INTERNAL_50a5a0d8_4_k_cu_21201e0f4cuda3std6ranges3__45__cpo7advanceE - _ZN34_INTERNAL_50a5a0d8_4_k_cu_21201e0f4cuda3std3__45__cpo6rbeginE)
_ZN34_INTERNAL_50a5a0d8_4_k_cu_21201e0f4cuda3std3__45__cpo6rbeginE:
	.zero		1
	.type		_ZN34_INTERNAL_50a5a0d8_4_k_cu_21201e0f4cuda3std6ranges3__45__cpo7advanceE,@object
	.size		_ZN34_INTERNAL_50a5a0d8_4_k_cu_21201e0f4cuda3std6ranges3__45__cpo7advanceE,(_ZN34_INTERNAL_50a5a0d8_4_k_cu_21201e0f4cuda3std3__47nulloptE - _ZN34_INTERNAL_50a5a0d8_4_k_cu_21201e0f4cuda3std6ranges3__45__cpo7advanceE)
_ZN34_INTERNAL_50a5a0d8_4_k_cu_21201e0f4cuda3std6ranges3__45__cpo7advanceE:
	.zero		1
	.type		_ZN34_INTERNAL_50a5a0d8_4_k_cu_21201e0f4cuda3std3__47nulloptE,@object
	.size		_ZN34_INTERNAL_50a5a0d8_4_k_cu_21201e0f4cuda3std3__47nulloptE,(_ZN34_INTERNAL_50a5a0d8_4_k_cu_21201e0f4cuda3std6ranges3__45__cpo8distanceE - _ZN34_INTERNAL_50a5a0d8_4_k_cu_21201e0f4cuda3std3__47nulloptE)
_ZN34_INTERNAL_50a5a0d8_4_k_cu_21201e0f4cuda3std3__47nulloptE:
	.zero		1
	.type		_ZN34_INTERNAL_50a5a0d8_4_k_cu_21201e0f4cuda3std6ranges3__45__cpo8distanceE,@object
	.size		_ZN34_INTERNAL_50a5a0d8_4_k_cu_21201e0f4cuda3std6ranges3__45__cpo8distanceE,(_ZN34_INTERNAL_50a5a0d8_4_k_cu_21201e0f6thrust24THRUST_300001_SM_1000_NS12placeholders3_10E - _ZN34_INTERNAL_50a5a0d8_4_k_cu_21201e0f4cuda3std6ranges3__45__cpo8distanceE)
_ZN34_INTERNAL_50a5a0d8_4_k_cu_21201e0f4cuda3std6ranges3__45__cpo8distanceE:
	.zero		1
	.type		_ZN34_INTERNAL_50a5a0d8_4_k_cu_21201e0f6thrust24THRUST_300001_SM_1000_NS12placeholders3_10E,@object
	.size		_ZN34_INTERNAL_50a5a0d8_4_k_cu_21201e0f6thrust24THRUST_300001_SM_1000_NS12placeholders3_10E,(_ZN34_INTERNAL_50a5a0d8_4_k_cu_21201e0f4cuda3std3__419piecewise_constructE - _ZN34_INTERNAL_50a5a0d8_4_k_cu_21201e0f6thrust24THRUST_300001_SM_1000_NS12placeholders3_10E)
_ZN34_INTERNAL_50a5a0d8_4_k_cu_21201e0f6thrust24THRUST_300001_SM_1000_NS12placeholders3_10E:
	.zero		1
	.type		_ZN34_INTERNAL_50a5a0d8_4_k_cu_21201e0f4cuda3std3__419piecewise_constructE,@object
	.size		_ZN34_INTERNAL_50a5a0d8_4_k_cu_21201e0f4cuda3std3__419piecewise_constructE,(_ZN34_INTERNAL_50a5a0d8_4_k_cu_21201e0f4cuda3std6ranges3__45__cpo5cdataE - _ZN34_INTERNAL_50a5a0d8_4_k_cu_21201e0f4cuda3std3__419piecewise_constructE)
_ZN34_INTERNAL_50a5a0d8_4_k_cu_21201e0f4cuda3std3__419piecewise_constructE:
	.zero		1
	.type		_ZN34_INTERNAL_50a5a0d8_4_k_cu_21201e0f4cuda3std6ranges3__45__cpo5cdataE,@object
	.size		_ZN34_INTERNAL_50a5a0d8_4_k_cu_21201e0f4cuda3std6ranges3__45__cpo5cdataE,(_ZN34_INTERNAL_50a5a0d8_4_k_cu_21201e0f6thrust24THRUST_300001_SM_1000_NS12placeholders2_2E - _ZN34_INTERNAL_50a5a0d8_4_k_cu_21201e0f4cuda3std6ranges3__45__cpo5cdataE)
_ZN34_INTERNAL_50a5a0d8_4_k_cu_21201e0f4cuda3std6ranges3__45__cpo5cdataE:
	.zero		1
	.type		_ZN34_INTERNAL_50a5a0d8_4_k_cu_21201e0f6thrust24THRUST_300001_SM_1000_NS12placeholders2_2E,@object
	.size		_ZN34_INTERNAL_50a5a0d8_4_k_cu_21201e0f6thrust24THRUST_300001_SM_1000_NS12placeholders2_2E,(_ZN34_INTERNAL_50a5a0d8_4_k_cu_21201e0f4cuda3std3__45__cpo3endE - _ZN34_INTERNAL_50a5a0d8_4_k_cu_21201e0f6thrust24THRUST_300001_SM_1000_NS12placeholders2_2E)
_ZN34_INTERNAL_50a5a0d8_4_k_cu_21201e0f6thrust24THRUST_300001_SM_1000_NS12placeholders2_2E:
	.zero		1
	.type		_ZN34_INTERNAL_50a5a0d8_4_k_cu_21201e0f4cuda3std3__45__cpo3endE,@object
	.size		_ZN34_INTERNAL_50a5a0d8_4_k_cu_21201e0f4cuda3std3__45__cpo3endE,(_ZN34_INTERNAL_50a5a0d8_4_k_cu_21201e0f4cuda3std6ranges3__45__cpo3endE - _ZN34_INTERNAL_50a5a0d8_4_k_cu_21201e0f4cuda3std3__45__cpo3endE)
_ZN34_INTERNAL_50a5a0d8_4_k_cu_21201e0f4cuda3std3__45__cpo3endE:
	.zero		1
	.type		_ZN34_INTERNAL_50a5a0d8_4_k_cu_21201e0f4cuda3std6ranges3__45__cpo3endE,@object
	.size		_ZN34_INTERNAL_50a5a0d8_4_k_cu_21201e0f4cuda3std6ranges3__45__cpo3endE,(_ZN34_INTERNAL_50a5a0d8_4_k_cu_21201e0f6thrust24THRUST_300001_SM_1000_NS12placeholders2_6E - _ZN34_INTERNAL_50a5a0d8_4_k_cu_21201e0f4cuda3std6ranges3__45__cpo3endE)
_ZN34_INTERNAL_50a5a0d8_4_k_cu_21201e0f4cuda3std6ranges3__45__cpo3endE:
	.zero		1
	.type		_ZN34_INTERNAL_50a5a0d8_4_k_cu_21201e0f6thrust24THRUST_300001_SM_1000_NS12placeholders2_6E,@object
	.size		_ZN34_INTERNAL_50a5a0d8_4_k_cu_21201e0f6thrust24THRUST_300001_SM_1000_NS12placeholders2_6E,(_ZN34_INTERNAL_50a5a0d8_4_k_cu_21201e0f4cuda3std3__45__cpo4rendE - _ZN34_INTERNAL_50a5a0d8_4_k_cu_21201e0f6thrust24THRUST_300001_SM_1000_NS12placeholders2_6E)
_ZN34_INTERNAL_50a5a0d8_4_k_cu_21201e0f6thrust24THRUST_300001_SM_1000_NS12placeholders2_6E:
	.zero		1
	.type		_ZN34_INTERNAL_50a5a0d8_4_k_cu_21201e0f4cuda3std3__45__cpo4rendE,@object
	.size		_ZN34_INTERNAL_50a5a0d8_4_k_cu_21201e0f4cuda3std3__45__cpo4rendE,(_ZN34_INTERNAL_50a5a0d8_4_k_cu_21201e0f4cuda3std6ranges3__45__cpo9iter_swapE - _ZN34_INTERNAL_50a5a0d8_4_k_cu_21201e0f4cuda3std3__45__cpo4rendE)
_ZN34_INTERNAL_50a5a0d8_4_k_cu_21201e0f4cuda3std3__45__cpo4rendE:
	.zero		1
	.type		_ZN34_INTERNAL_50a5a0d8_4_k_cu_21201e0f4cuda3std6ranges3__45__cpo9iter_swapE,@object
	.size		_ZN34_INTERNAL_50a5a0d8_4_k_cu_21201e0f4cuda3std6ranges3__45__cpo9iter_swapE,(_ZN34_INTERNAL_50a5a0d8_4_k_cu_21201e0f4cuda3std3__48unexpectE - _ZN34_INTERNAL_50a5a0d8_4_k_cu_21201e0f4cuda3std6ranges3__45__cpo9iter_swapE)
_ZN34_INTERNAL_50a5a0d8_4_k_cu_21201e0f4cuda3std6ranges3__45__cpo9iter_swapE:
	.zero		1
	.type		_ZN34_INTERNAL_50a5a0d8_4_k_cu_21201e0f4cuda3std3__48unexpectE,@object
	.size		_ZN34_INTERNAL_50a5a0d8_4_k_cu_21201e0f4cuda3std3__48unexpectE,(_ZN34_INTERNAL_50a5a0d8_4_k_cu_21201e0f6thrust24THRUST_300001_SM_1000_NS8cuda_cub3parE - _ZN34_INTERNAL_50a5a0d8_4_k_cu_21201e0f4cuda3std3__48unexpectE)
_ZN34_INTERNAL_50a5a0d8_4_k_cu_21201e0f4cuda3std3__48unexpectE:
	.zero		1
	.type		_ZN34_INTERNAL_50a5a0d8_4_k_cu_21201e0f6thrust24THRUST_300001_SM_1000_NS8cuda_cub3parE,@object
	.size		_ZN34_INTERNAL_50a5a0d8_4_k_cu_21201e0f6thrust24THRUST_300001_SM_1000_NS8cuda_cub3parE,(_ZN34_INTERNAL_50a5a0d8_4_k_cu_21201e0f6thrust24THRUST_300001_SM_1000_NS12placeholders2_4E - _ZN34_INTERNAL_50a5a0d8_4_k_cu_21201e0f6thrust24THRUST_300001_SM_1000_NS8cuda_cub3parE)
_ZN34_INTERNAL_50a5a0d8_4_k_cu_21201e0f6thrust24THRUST_300001_SM_1000_NS8cuda_cub3parE:
	.zero		1
	.type		_ZN34_INTERNAL_50a5a0d8_4_k_cu_21201e0f6thrust24THRUST_300001_SM_1000_NS12placeholders2_4E,@object
	.size		_ZN34_INTERNAL_50a5a0d8_4_k_cu_21201e0f6thrust24THRUST_300001_SM_1000_NS12placeholders2_4E,(_ZN34_INTERNAL_50a5a0d8_4_k_cu_21201e0f4cuda3std3__45__cpo4cendE - _ZN34_INTERNAL_50a5a0d8_4_k_cu_21201e0f6thrust24THRUST_300001_SM_1000_NS12placeholders2_4E)
_ZN34_INTERNAL_50a5a0d8_4_k_cu_21201e0f6thrust24THRUST_300001_SM_1000_NS12placeholders2_4E:
	.zero		1
	.type		_ZN34_INTERNAL_50a5a0d8_4_k_cu_21201e0f4cuda3std3__45__cpo4cendE,@object
	.size		_ZN34_INTERNAL_50a5a0d8_4_k_cu_21201e0f4cuda3std3__45__cpo4cendE,(_ZN34_INTERNAL_50a5a0d8_4_k_cu_21201e0f4cuda3std6ranges3__45__cpo4cendE - _ZN34_INTERNAL_50a5a0d8_4_k_cu_21201e0f4cuda3std3__45__cpo4cendE)
_ZN34_INTERNAL_50a5a0d8_4_k_cu_21201e0f4cuda3std3__45__cpo4cendE:
	.zero		1
	.type		_ZN34_INTERNAL_50a5a0d8_4_k_cu_21201e0f4cuda3std6ranges3__45__cpo4cendE,@object
	.size		_ZN34_INTERNAL_50a5a0d8_4_k_cu_21201e0f4cuda3std6ranges3__45__cpo4cendE,(_ZN34_INTERNAL_50a5a0d8_4_k_cu_21201e0f4cuda3std3__420unreachable_sentinelE - _ZN34_INTERNAL_50a5a0d8_4_k_cu_21201e0f4cuda3std6ranges3__45__cpo4cendE)
_ZN34_INTERNAL_50a5a0d8_4_k_cu_21201e0f4cuda3std6ranges3__45__cpo4cendE:
	.zero		1
	.type		_ZN34_INTERNAL_50a5a0d8_4_k_cu_21201e0f4cuda3std3__420unreachable_sentinelE,@object
	.size		_ZN34_INTERNAL_50a5a0d8_4_k_cu_21201e0f4cuda3std3__420unreachable_sentinelE,(_ZN34_INTERNAL_50a5a0d8_4_k_cu_21201e0f4cuda3std6ranges3__45__cpo5ssizeE - _ZN34_INTERNAL_50a5a0d8_4_k_cu_21201e0f4cuda3std3__420unreachable_sentinelE)
_ZN34_INTERNAL_50a5a0d8_4_k_cu_21201e0f4cuda3std3__420unreachable_sentinelE:
	.zero		1
	.type		_ZN34_INTERNAL_50a5a0d8_4_k_cu_21201e0f4cuda3std6ranges3__45__cpo5ssizeE,@object
	.size		_ZN34_INTERNAL_50a5a0d8_4_k_cu_21201e0f4cuda3std6ranges3__45__cpo5ssizeE,(_ZN34_INTERNAL_50a5a0d8_4_k_cu_21201e0f6thrust24THRUST_300001_SM_1000_NS12placeholders2_8E - _ZN34_INTERNAL_50a5a0d8_4_k_cu_21201e0f4cuda3std6ranges3__45__cpo5ssizeE)
_ZN34_INTERNAL_50a5a0d8_4_k_cu_21201e0f4cuda3std6ranges3__45__cpo5ssizeE:
	.zero		1
	.type		_ZN34_INTERNAL_50a5a0d8_4_k_cu_21201e0f6thrust24THRUST_300001_SM_1000_NS12placeholders2_8E,@object
	.size		_ZN34_INTERNAL_50a5a0d8_4_k_cu_21201e0f6thrust24THRUST_300001_SM_1000_NS12placeholders2_8E,(_ZN34_INTERNAL_50a5a0d8_4_k_cu_21201e0f4cuda3std3__45__cpo5crendE - _ZN34_INTERNAL_50a5a0d8_4_k_cu_21201e0f6thrust24THRUST_300001_SM_1000_NS12placeholders2_8E)
_ZN34_INTERNAL_50a5a0d8_4_k_cu_21201e0f6thrust24THRUST_300001_SM_1000_NS12placeholders2_8E:
	.zero		1
	.type		_ZN34_INTERNAL_50a5a0d8_4_k_cu_21201e0f4cuda3std3__45__cpo5crendE,@object
	.size		_ZN34_INTERNAL_50a5a0d8_4_k_cu_21201e0f4cuda3std3__45__cpo5crendE,(_ZN34_INTERNAL_50a5a0d8_4_k_cu_21201e0f4cuda3std6ranges3__45__cpo4prevE - _ZN34_INTERNAL_50a5a0d8_4_k_cu_21201e0f4cuda3std3__45__cpo5crendE)
_ZN34_INTERNAL_50a5a0d8_4_k_cu_21201e0f4cuda3std3__45__cpo5crendE:
	.zero		1
	.type		_ZN34_INTERNAL_50a5a0d8_4_k_cu_21201e0f4cuda3std6ranges3__45__cpo4prevE,@object
	.size		_ZN34_INTERNAL_50a5a0d8_4_k_cu_21201e0f4cuda3std6ranges3__45__cpo4prevE,(_ZN34_INTERNAL_50a5a0d8_4_k_cu_21201e0f4cuda3std6ranges3__45__cpo9iter_moveE - _ZN34_INTERNAL_50a5a0d8_4_k_cu_21201e0f4cuda3std6ranges3__45__cpo4prevE)
_ZN34_INTERNAL_50a5a0d8_4_k_cu_21201e0f4cuda3std6ranges3__45__cpo4prevE:
	.zero		1
	.type		_ZN34_INTERNAL_50a5a0d8_4_k_cu_21201e0f4cuda3std6ranges3__45__cpo9iter_moveE,@object
	.size		_ZN34_INTERNAL_50a5a0d8_4_k_cu_21201e0f4cuda3std6ranges3__45__cpo9iter_moveE,(_ZN34_INTERNAL_50a5a0d8_4_k_cu_21201e0f6thrust24THRUST_300001_SM_1000_NS6system6detail10sequential3seqE - _ZN34_INTERNAL_50a5a0d8_4_k_cu_21201e0f4cuda3std6ranges3__45__cpo9iter_moveE)
_ZN34_INTERNAL_50a5a0d8_4_k_cu_21201e0f4cuda3std6ranges3__45__cpo9iter_moveE:
	.zero		1
	.type		_ZN34_INTERNAL_50a5a0d8_4_k_cu_21201e0f6thrust24THRUST_300001_SM_1000_NS6system6detail10sequential3seqE,@object
	.size		_ZN34_INTERNAL_50a5a0d8_4_k_cu_21201e0f6thrust24THRUST_300001_SM_1000_NS6system6detail10sequential3seqE,(.L_31 - _ZN34_INTERNAL_50a5a0d8_4_k_cu_21201e0f6thrust24THRUST_300001_SM_1000_NS6system6detail10sequential3seqE)
_ZN34_INTERNAL_50a5a0d8_4_k_cu_21201e0f6thrust24THRUST_300001_SM_1000_NS6system6detail10sequential3seqE:
	.zero		1
.L_31:


//--------------------- .nv.constant0._ZN3cub18CUB_300001_SM_10006detail11EmptyKernelIvEEvv --------------------------
	.section	.nv.constant0._ZN3cub18CUB_300001_SM_10006detail11EmptyKernelIvEEvv,"a",@progbits
	.sectionflags	@""
	.align	4
.nv.constant0._ZN3cub18CUB_300001_SM_10006detail11EmptyKernelIvEEvv:
	.zero		896


//--------------------- .nv.constant0._Z14fragmentShaderP6uchar4PiP6float3P4int3P8fragment --------------------------
	.section	.nv.constant0._Z14fragmentShaderP6uchar4PiP6float3P4int3P8fragment,"a",@progbits
	.sectionflags	@""
	.align	4
.nv.constant0._Z14fragmentShaderP6uchar4PiP6float3P4int3P8fragment:
	.zero		936


//--------------------- .nv.constant0._Z17rasterizeTrianglePiS_P6float3P4int3P8fragment --------------------------
	.section	.nv.constant0._Z17rasterizeTrianglePiS_P6float3P4int3P8fragment,"a",@progbits
	.sectionflags	@""
	.align	4
.nv.constant0._Z17rasterizeTrianglePiS_P6float3P4int3P8fragment:
	.zero		936


//--------------------- .nv.constant0._Z12vertexShaderPiS_P6float3S_ --------------------------
	.section	.nv.constant0._Z12vertexShaderPiS_P6float3S_,"a",@progbits
	.sectionflags	@""
	.align	4
.nv.constant0._Z12vertexShaderPiS_P6float3S_:
	.zero		928


//--------------------- SYMBOLS --------------------------

	.type		.nv.reservedSmem.offset0,@object
	.size		.nv.reservedSmem.offset0,0x4
	.type		free,@function
	.type		malloc,@function
